	.headerflags	@"EF_CUDA_TEXMODE_UNIFIED EF_CUDA_64BIT_ADDRESS EF_CUDA_ACCELERATORS EF_CUDA_SM90 EF_CUDA_VIRTUAL_SM(EF_CUDA_SM90)"
	.elftype	@"ET_EXEC"


//--------------------- .nv.info                  --------------------------
	.section	.nv.info,"",@"SHT_CUDA_INFO"
	.align	4


	//----- nvinfo : EIATTR_REGCOUNT
	.align		4
        /*0000*/ 	.byte	0x04, 0x2f
        /*0002*/ 	.short	(.L_3 - .L_2)
	.align		4
.L_2:
        /*0004*/ 	.word	index@(triton_poi_fused__native_batch_norm_legit_no_training_hardtanh_19)
        /*0008*/ 	.word	0x00000028


	//----- nvinfo : EIATTR_MIN_STACK_SIZE
	.align		4
.L_3:
        /*000c*/ 	.byte	0x04, 0x12
        /*000e*/ 	.short	(.L_5 - .L_4)
	.align		4
.L_4:
        /*0010*/ 	.word	index@(triton_poi_fused__native_batch_norm_legit_no_training_hardtanh_19)
        /*0014*/ 	.word	0x00000000


	//----- nvinfo : EIATTR_FRAME_SIZE
	.align		4
.L_5:
        /*0018*/ 	.byte	0x04, 0x11
        /*001a*/ 	.short	(.L_7 - .L_6)
	.align		4
.L_6:
        /*001c*/ 	.word	index@(triton_poi_fused__native_batch_norm_legit_no_training_hardtanh_19)
        /*0020*/ 	.word	0x00000000


	//----- nvinfo : EIATTR_MIN_STACK_SIZE
	.align		4
.L_7:
        /*0024*/ 	.byte	0x04, 0x12
        /*0026*/ 	.short	(.L_9 - .L_8)
	.align		4
.L_8:
        /*0028*/ 	.word	index@(triton_poi_fused__native_batch_norm_legit_no_training_hardtanh_19)
        /*002c*/ 	.word	0x00000000
.L_9:


//--------------------- .nv.info.triton_poi_fused__native_batch_norm_legit_no_training_hardtanh_19 --------------------------
	.section	.nv.info.triton_poi_fused__native_batch_norm_legit_no_training_hardtanh_19,"",@"SHT_CUDA_INFO"
	.sectionflags	@""
	.align	4


	//----- nvinfo : EIATTR_CUDA_API_VERSION
	.align		4
        /*0000*/ 	.byte	0x04, 0x37
        /*0002*/ 	.short	(.L_11 - .L_10)
.L_10:
        /*0004*/ 	.word	0x0000007c


	//----- nvinfo : EIATTR_KPARAM_INFO
	.align		4
.L_11:
        /*0008*/ 	.byte	0x04, 0x17
        /*000a*/ 	.short	(.L_13 - .L_12)
.L_12:
        /*000c*/ 	.word	0x00000000
        /*0010*/ 	.short	0x0007
        /*0012*/ 	.short	0x0034
        /*0014*/ 	.byte	0x00, 0xf0, 0x11, 0x00


	//----- nvinfo : EIATTR_KPARAM_INFO
	.align		4
.L_13:
        /*0018*/ 	.byte	0x04, 0x17
        /*001a*/ 	.short	(.L_15 - .L_14)
.L_14:
        /*001c*/ 	.word	0x00000000
        /*0020*/ 	.short	0x0006
        /*0022*/ 	.short	0x0030
        /*0024*/ 	.byte	0x00, 0xf0, 0x11, 0x00


	//----- nvinfo : EIATTR_KPARAM_INFO
	.align		4
.L_15:
        /*0028*/ 	.byte	0x04, 0x17
        /*002a*/ 	.short	(.L_17 - .L_16)
.L_16:
        /*002c*/ 	.word	0x00000000
        /*0030*/ 	.short	0x0005
        /*0032*/ 	.short	0x0028
        /*0034*/ 	.byte	0x00, 0xf4, 0x21, 0x00


	//----- nvinfo : EIATTR_KPARAM_INFO
	.align		4
.L_17:
        /*0038*/ 	.byte	0x04, 0x17
        /*003a*/ 	.short	(.L_19 - .L_18)
.L_18:
        /*003c*/ 	.word	0x00000000
        /*0040*/ 	.short	0x0004
        /*0042*/ 	.short	0x0020
        /*0044*/ 	.byte	0x00, 0xf4, 0x21, 0x00


	//----- nvinfo : EIATTR_KPARAM_INFO
	.align		4
.L_19:
        /*0048*/ 	.byte	0x04, 0x17
        /*004a*/ 	.short	(.L_21 - .L_20)
.L_20:
        /*004c*/ 	.word	0x00000000
        /*0050*/ 	.short	0x0003
        /*0052*/ 	.short	0x0018
        /*0054*/ 	.byte	0x00, 0xf4, 0x21, 0x00


	//----- nvinfo : EIATTR_KPARAM_INFO
	.align		4
.L_21:
        /*0058*/ 	.byte	0x04, 0x17
        /*005a*/ 	.short	(.L_23 - .L_22)
.L_22:
        /*005c*/ 	.word	0x00000000
        /*0060*/ 	.short	0x0002
        /*0062*/ 	.short	0x0010
        /*0064*/ 	.byte	0x00, 0xf4, 0x21, 0x00


	//----- nvinfo : EIATTR_KPARAM_INFO
	.align		4
.L_23:
        /*0068*/ 	.byte	0x04, 0x17
        /*006a*/ 	.short	(.L_25 - .L_24)
.L_24:
        /*006c*/ 	.word	0x00000000
        /*0070*/ 	.short	0x0001
        /*0072*/ 	.short	0x0008
        /*0074*/ 	.byte	0x00, 0xf4, 0x21, 0x00


	//----- nvinfo : EIATTR_KPARAM_INFO
	.align		4
.L_25:
        /*0078*/ 	.byte	0x04, 0x17
        /*007a*/ 	.short	(.L_27 - .L_26)
.L_26:
        /*007c*/ 	.word	0x00000000
        /*0080*/ 	.short	0x0000
        /*0082*/ 	.short	0x0000
        /*0084*/ 	.byte	0x00, 0xf4, 0x21, 0x00


	//----- nvinfo : EIATTR_SPARSE_MMA_MASK
	.align		4
.L_27:
        /*0088*/ 	.byte	0x03, 0x50
        /*008a*/ 	.short	0x0000


	//----- nvinfo : EIATTR_MAXREG_COUNT
	.align		4
        /*008c*/ 	.byte	0x03, 0x1b
        /*008e*/ 	.short	0x00ff


	//----- nvinfo : EIATTR_EXIT_INSTR_OFFSETS
	.align		4
        /*0090*/ 	.byte	0x04, 0x1c
        /*0092*/ 	.short	(.L_29 - .L_28)


	//   ....[0]....
.L_28:
        /*0094*/ 	.word	0x00001c00


	//   ....[1]....
        /*0098*/ 	.word	0x00001c50


	//----- nvinfo : EIATTR_REQNTID
	.align		4
.L_29:
        /*009c*/ 	.byte	0x04, 0x10
        /*009e*/ 	.short	(.L_31 - .L_30)
.L_30:
        /*00a0*/ 	.word	0x00000100
        /*00a4*/ 	.word	0x00000001
        /*00a8*/ 	.word	0x00000001


	//----- nvinfo : EIATTR_CBANK_PARAM_SIZE
	.align		4
.L_31:
        /*00ac*/ 	.byte	0x03, 0x19
        /*00ae*/ 	.short	0x0038


	//----- nvinfo : EIATTR_PARAM_CBANK
	.align		4
        /*00b0*/ 	.byte	0x04, 0x0a
        /*00b2*/ 	.short	(.L_33 - .L_32)
	.align		4
.L_32:
        /*00b4*/ 	.word	index@(.nv.constant0.triton_poi_fused__native_batch_norm_legit_no_training_hardtanh_19)
        /*00b8*/ 	.short	0x0210
        /*00ba*/ 	.short	0x0038


	//----- nvinfo : EIATTR_SW_WAR
	.align		4
.L_33:
        /*00bc*/ 	.byte	0x04, 0x36
        /*00be*/ 	.short	(.L_35 - .L_34)
.L_34:
        /*00c0*/ 	.word	0x00000008
.L_35:


//--------------------- .nv.callgraph             --------------------------
	.section	.nv.callgraph,"",@"SHT_CUDA_CALLGRAPH"
	.align	4
	.sectionentsize	8
	.align		4
        /*0000*/ 	.word	0x00000000
	.align		4
        /*0004*/ 	.word	0xffffffff
	.align		4
        /*0008*/ 	.word	0x00000000
	.align		4
        /*000c*/ 	.word	0xfffffffe
	.align		4
        /*0010*/ 	.word	0x00000000
	.align		4
        /*0014*/ 	.word	0xfffffffd
	.align		4
        /*0018*/ 	.word	0x00000000
	.align		4
        /*001c*/ 	.word	0xfffffffc


//--------------------- .nv.constant4             --------------------------
	.section	.nv.constant4,"a",@progbits
	.align	8
	.align		8
.nv.constant4:
        /*0000*/ 	.dword	_$_str
	.align		8
        /*0008*/ 	.dword	_$_str_$_2


//--------------------- .text.triton_poi_fused__native_batch_norm_legit_no_training_hardtanh_19 --------------------------
	.section	.text.triton_poi_fused__native_batch_norm_legit_no_training_hardtanh_19,"ax",@progbits
	.sectionflags	@"SHF_BARRIERS=1"
	.align	128
        .global         triton_poi_fused__native_batch_norm_legit_no_training_hardtanh_19
        .type           triton_poi_fused__native_batch_norm_legit_no_training_hardtanh_19,@function
        .size           triton_poi_fused__native_batch_norm_legit_no_training_hardtanh_19,(.L_x_1 - triton_poi_fused__native_batch_norm_legit_no_training_hardtanh_19)
        .other          triton_poi_fused__native_batch_norm_legit_no_training_hardtanh_19,@"STO_CUDA_ENTRY STV_DEFAULT"
triton_poi_fused__native_batch_norm_legit_no_training_hardtanh_19:
.text.triton_poi_fused__native_batch_norm_legit_no_training_hardtanh_19:
[----:B------:R-:W0:Y:S01]  /*0000*/  LDC R1, c[0x0][0x28] ;  /* 0x00000a00ff017b82 */ /* 0x000e220000000800 */
[----:B------:R-:W1:Y:S07]  /*0010*/  S2R R3, SR_CTAID.Y ;  /* 0x0000000000037919 */ /* 0x000e6e0000002600 */
[----:B------:R-:W2:Y:S01]  /*0020*/  LDC.64 R36, c[0x0][0x210] ;  /* 0x00008400ff247b82 */ /* 0x000ea20000000a00 */
[----:B------:R-:W-:Y:S01]  /*0030*/  CS2R R10, SRZ ;  /* 0x00000000000a7805 */ /* 0x000fe2000001ff00 */
[----:B------:R-:W-:Y:S01]  /*0040*/  ULDC.64 UR6, c[0x0][0x208] ;  /* 0x0000820000067ab9 */ /* 0x000fe20000000a00 */
[----:B------:R-:W3:Y:S01]  /*0050*/  S2R R0, SR_TID.X ;  /* 0x0000000000007919 */ /* 0x000ee20000002100 */
[----:B------:R-:W-:-:S02]  /*0060*/  CS2R R12, SRZ ;  /* 0x00000000000c7805 */ /* 0x000fc4000001ff00 */
[----:B------:R-:W-:Y:S01]  /*0070*/  CS2R R14, SRZ ;  /* 0x00000000000e7805 */ /* 0x000fe2000001ff00 */
[----:B------:R-:W4:Y:S01]  /*0080*/  S2R R33, SR_CTAID.X ;  /* 0x0000000000217919 */ /* 0x000f220000002500 */
[----:B------:R-:W5:Y:S08]  /*0090*/  LDC.64 R16, c[0x0][0x218] ;  /* 0x00008600ff107b82 */ /* 0x000f700000000a00 */
[----:B------:R-:W2:Y:S01]  /*00a0*/  LDC.64 R28, c[0x0][0x220] ;  /* 0x00008800ff1c7b82 */ /* 0x000ea20000000a00 */
[----:B-1----:R-:W-:-:S02]  /*00b0*/  IMAD.SHL.U32 R3, R3, 0x40, RZ ;  /* 0x0000004003037824 */ /* 0x002fc400078e00ff */
[----:B---3--:R-:W-:Y:S01]  /*00c0*/  IMAD.SHL.U32 R2, R0, 0x4, RZ ;  /* 0x0000000400027824 */ /* 0x008fe200078e00ff */
[----:B------:R-:W-:Y:S01]  /*00d0*/  SHF.R.U32.HI R4, RZ, 0x4, R0 ;  /* 0x00000004ff047819 */ /* 0x000fe20000011600 */
[----:B----4-:R-:W-:-:S03]  /*00e0*/  IMAD.SHL.U32 R33, R33, 0x40, RZ ;  /* 0x0000004021217824 */ /* 0x010fc600078e00ff */
[----:B------:R-:W-:-:S04]  /*00f0*/  LOP3.LUT R2, R3, 0x3c, R2, 0xf8, !PT ;  /* 0x0000003c03027812 */ /* 0x000fc800078ef802 */
[----:B------:R-:W-:Y:S02]  /*0100*/  SHF.R.S32.HI R5, RZ, 0x1f, R2 ;  /* 0x0000001fff057819 */ /* 0x000fe40000011402 */
[----:B------:R-:W-:Y:S02]  /*0110*/  ISETP.GE.AND P0, PT, R2, 0x200, PT ;  /* 0x000002000200780c */ /* 0x000fe40003f06270 */
[----:B------:R-:W-:-:S04]  /*0120*/  LEA.HI R5, R5, R2, RZ, 0x7 ;  /* 0x0000000205057211 */ /* 0x000fc800078f38ff */
[----:B------:R-:W-:Y:S02]  /*0130*/  LOP3.LUT R7, R5, 0xffffff80, RZ, 0xc0, !PT ;  /* 0xffffff8005077812 */ /* 0x000fe400078ec0ff */
[----:B------:R-:W-:-:S03]  /*0140*/  SHF.R.S32.HI R9, RZ, 0x7, R5 ;  /* 0x00000007ff097819 */ /* 0x000fc60000011405 */
[----:B------:R-:W-:Y:S01]  /*0150*/  IMAD.IADD R32, R2, 0x1, -R7 ;  /* 0x0000000102207824 */ /* 0x000fe200078e0a07 */
[----:B------:R-:W-:-:S03]  /*0160*/  SGXT.U32 R2, R4, 0x4 ;  /* 0x000000040402781a */ /* 0x000fc60000000000 */
[----:B------:R-:W-:Y:S01]  /*0170*/  IMAD R9, R9, 0x1880, R32 ;  /* 0x0000188009097824 */ /* 0x000fe200078e0220 */
[----:B------:R-:W-:Y:S02]  /*0180*/  LOP3.LUT R4, R33, R2, RZ, 0xfc, !PT ;  /* 0x0000000221047212 */ /* 0x000fe400078efcff */
[----:B------:R-:W-:Y:S02]  /*0190*/  CS2R R20, SRZ ;  /* 0x0000000000147805 */ /* 0x000fe4000001ff00 */
[----:B------:R-:W-:Y:S02]  /*01a0*/  LOP3.LUT R5, R33, 0x10, R2, 0xfe, !PT ;  /* 0x0000001021057812 */ /* 0x000fe400078efe02 */
[----:B------:R-:W-:Y:S02]  /*01b0*/  CS2R R22, SRZ ;  /* 0x0000000000167805 */ /* 0x000fe4000001ff00 */
[----:B------:R-:W-:Y:S01]  /*01c0*/  LOP3.LUT R7, R33, 0x30, R2, 0xfe, !PT ;  /* 0x0000003021077812 */ /* 0x000fe200078efe02 */
[C-C-:B------:R-:W-:Y:S01]  /*01d0*/  IMAD R25, R4.reuse, 0x80, R9.reuse ;  /* 0x0000008004197824 */ /* 0x140fe200078e0209 */
[----:B------:R-:W-:Y:S01]  /*01e0*/  LOP3.LUT R6, R33, 0x20, R2, 0xfe, !PT ;  /* 0x0000002021067812 */ /* 0x000fe200078efe02 */
[--C-:B------:R-:W-:Y:S01]  /*01f0*/  IMAD R27, R5, 0x80, R9.reuse ;  /* 0x00000080051b7824 */ /* 0x100fe200078e0209 */
[----:B------:R-:W-:Y:S01]  /*0200*/  ISETP.LT.AND P1, PT, R4, 0x31, !P0 ;  /* 0x000000310400780c */ /* 0x000fe20004721270 */
[--C-:B------:R-:W-:Y:S01]  /*0210*/  IMAD R19, R7, 0x80, R9.reuse ;  /* 0x0000008007137824 */ /* 0x100fe200078e0209 */
[----:B------:R-:W-:Y:S01]  /*0220*/  ISETP.LT.AND P2, PT, R5, 0x31, !P0 ;  /* 0x000000310500780c */ /* 0x000fe20004741270 */
[----:B------:R-:W-:Y:S01]  /*0230*/  IMAD R31, R6, 0x80, R9 ;  /* 0x00000080061f7824 */ /* 0x000fe200078e0209 */
[----:B------:R-:W-:-:S02]  /*0240*/  ISETP.LT.AND P4, PT, R7, 0x31, !P0 ;  /* 0x000000310700780c */ /* 0x000fc40004781270 */
[----:B------:R-:W-:Y:S02]  /*0250*/  CS2R R4, SRZ ;  /* 0x0000000000047805 */ /* 0x000fe4000001ff00 */
[----:B------:R-:W-:Y:S02]  /*0260*/  ISETP.LT.AND P3, PT, R6, 0x31, !P0 ;  /* 0x000000310600780c */ /* 0x000fe40004761270 */
[----:B------:R-:W-:Y:S02]  /*0270*/  CS2R R6, SRZ ;  /* 0x0000000000067805 */ /* 0x000fe4000001ff00 */
[----:B------:R-:W-:Y:S01]  /*0280*/  CS2R R8, SRZ ;  /* 0x0000000000087805 */ /* 0x000fe2000001ff00 */
[----:B--2---:R-:W-:-:S04]  /*0290*/  IMAD.WIDE R24, R25, 0x4, R36 ;  /* 0x0000000419187825 */ /* 0x004fc800078e0224 */
[--C-:B------:R-:W-:Y:S01]  /*02a0*/  IMAD.WIDE R26, R27, 0x4, R36.reuse ;  /* 0x000000041b1a7825 */ /* 0x100fe200078e0224 */
[----:B------:R1:W2:Y:S03]  /*02b0*/  @P1 LDG.E.EL.128 R4, desc[UR6][R24.64] ;  /* 0x0000000618041981 */ /* 0x0002a6000c2e1d00 */
[--C-:B------:R-:W-:Y:S01]  /*02c0*/  IMAD.WIDE R30, R31, 0x4, R36.reuse ;  /* 0x000000041f1e7825 */ /* 0x100fe200078e0224 */
[----:B------:R3:W4:Y:S03]  /*02d0*/  @P2 LDG.E.EL.128 R8, desc[UR6][R26.64] ;  /* 0x000000061a082981 */ /* 0x000726000c2e1d00 */
[----:B------:R-:W-:Y:S01]  /*02e0*/  IMAD.WIDE R36, R19, 0x4, R36 ;  /* 0x0000000413247825 */ /* 0x000fe200078e0224 */
[----:B------:R-:W-:-:S03]  /*02f0*/  CS2R R18, SRZ ;  /* 0x0000000000127805 */ /* 0x000fc6000001ff00 */
[C---:B-----5:R-:W-:Y:S01]  /*0300*/  IMAD.WIDE R34, R32.reuse, 0x4, R16 ;  /* 0x0000000420227825 */ /* 0x060fe200078e0210 */
[----:B------:R-:W-:Y:S01]  /*0310*/  CS2R R16, SRZ ;  /* 0x0000000000107805 */ /* 0x000fe2000001ff00 */
[----:B------:R5:W2:Y:S01]  /*0320*/  @P4 LDG.E.EL.128 R20, desc[UR6][R36.64] ;  /* 0x0000000624144981 */ /* 0x000aa2000c2e1d00 */
[----:B-1----:R-:W-:Y:S02]  /*0330*/  CS2R R24, SRZ ;  /* 0x0000000000187805 */ /* 0x002fe4000001ff00 */
[----:B---3--:R-:W-:Y:S01]  /*0340*/  CS2R R26, SRZ ;  /* 0x00000000001a7805 */ /* 0x008fe2000001ff00 */
[----:B------:R1:W2:Y:S04]  /*0350*/  @!P0 LDG.E.EL.128 R12, desc[UR6][R34.64] ;  /* 0x00000006220c8981 */ /* 0x0002a8000c2e1d00 */
[----:B------:R3:W4:Y:S01]  /*0360*/  @P3 LDG.E.EL.128 R16, desc[UR6][R30.64] ;  /* 0x000000061e103981 */ /* 0x000722000c2e1d00 */
[----:B0----5:R-:W-:Y:S01]  /*0370*/  IMAD.WIDE R36, R32, 0x4, R28 ;  /* 0x0000000420247825 */ /* 0x021fe200078e021c */
[----:B-1----:R-:W0:Y:S04]  /*0380*/  LDC.64 R34, c[0x0][0x228] ;  /* 0x00008a00ff227b82 */ /* 0x002e280000000a00 */
[----:B------:R-:W5:Y:S01]  /*0390*/  @!P0 LDG.E.EL.128 R24, desc[UR6][R36.64] ;  /* 0x0000000624188981 */ /* 0x000f62000c2e1d00 */
[----:B------:R-:W-:-:S02]  /*03a0*/  CS2R R28, SRZ ;  /* 0x00000000001c7805 */ /* 0x000fc4000001ff00 */
[----:B---3--:R-:W-:Y:S01]  /*03b0*/  CS2R R30, SRZ ;  /* 0x00000000001e7805 */ /* 0x008fe2000001ff00 */
[----:B0-----:R-:W-:-:S05]  /*03c0*/  IMAD.WIDE R34, R32, 0x4, R34 ;  /* 0x0000000420227825 */ /* 0x001fca00078e0222 */
[----:B------:R0:W3:Y:S01]  /*03d0*/  @!P0 LDG.E.EL.128 R28, desc[UR6][R34.64] ;  /* 0x00000006221c8981 */ /* 0x0000e2000c2e1d00 */
[C---:B--2---:R-:W-:Y:S01]  /*03e0*/  FADD R4, -R12.reuse, R4 ;  /* 0x000000040c047221 */ /* 0x044fe20000000100 */
[C---:B----4-:R-:W-:Y:S01]  /*03f0*/  FADD R8, -R12.reuse, R8 ;  /* 0x000000080c087221 */ /* 0x050fe20000000100 */
[C---:B------:R-:W-:Y:S01]  /*0400*/  FADD R20, -R12.reuse, R20 ;  /* 0x000000140c147221 */ /* 0x040fe20000000100 */
[----:B------:R-:W-:Y:S01]  /*0410*/  FADD R16, -R12, R16 ;  /* 0x000000100c107221 */ /* 0x000fe20000000100 */
[----:B-----5:R-:W-:Y:S01]  /*0420*/  FADD R12, R24, 9.9999997473787516356e-06 ;  /* 0x3727c5ac180c7421 */ /* 0x020fe20000000000 */
[----:B------:R-:W-:Y:S01]  /*0430*/  FADD R24, R25, 9.9999997473787516356e-06 ;  /* 0x3727c5ac19187421 */ /* 0x000fe20000000000 */
[----:B------:R-:W-:-:S04]  /*0440*/  FADD R25, R26, 9.9999997473787516356e-06 ;  /* 0x3727c5ac1a197421 */ /* 0x000fc80000000000 */
[----:B------:R-:W1:Y:S08]  /*0450*/  MUFU.SQRT R12, R12 ;  /* 0x0000000c000c7308 */ /* 0x000e700000002000 */
[----:B------:R-:W2:Y:S08]  /*0460*/  MUFU.SQRT R24, R24 ;  /* 0x0000001800187308 */ /* 0x000eb00000002000 */
[----:B------:R-:W4:Y:S01]  /*0470*/  MUFU.SQRT R25, R25 ;  /* 0x0000001900197308 */ /* 0x000f220000002000 */
[C---:B-1----:R-:W-:Y:S01]  /*0480*/  FSETP.GT.AND P5, PT, R12.reuse, 8.50705917302346158658e+37, PT ;  /* 0x7e8000000c00780b */ /* 0x042fe20003fa4000 */
[----:B------:R-:W-:Y:S01]  /*0490*/  FADD R26, R27, 9.9999997473787516356e-06 ;  /* 0x3727c5ac1b1a7421 */ /* 0x000fe20000000000 */
[----:B------:R-:W-:Y:S01]  /*04a0*/  FSETP.GEU.AND P1, PT, R12, 1.175494350822287508e-38, PT ;  /* 0x008000000c00780b */ /* 0x000fe20003f2e000 */
[----:B------:R-:W-:-:S02]  /*04b0*/  IMAD.MOV.U32 R27, RZ, RZ, 0x3e800000 ;  /* 0x3e800000ff1b7424 */ /* 0x000fc400078e00ff */
[----:B------:R-:W-:Y:S01]  /*04c0*/  FADD R6, -R14, R6 ;  /* 0x000000060e067221 */ /* 0x000fe20000000100 */
[----:B--2---:R-:W-:Y:S01]  /*04d0*/  FSETP.GT.AND P2, PT, R24, 8.50705917302346158658e+37, PT ;  /* 0x7e8000001800780b */ /* 0x004fe20003f44000 */
[C---:B------:R-:W-:Y:S01]  /*04e0*/  FADD R10, -R14.reuse, R10 ;  /* 0x0000000a0e0a7221 */ /* 0x040fe20000000100 */
[C---:B------:R-:W-:Y:S01]  /*04f0*/  FADD R18, -R14.reuse, R18 ;  /* 0x000000120e127221 */ /* 0x040fe20000000100 */
[----:B------:R-:W-:Y:S01]  /*0500*/  FADD R22, -R14, R22 ;  /* 0x000000160e167221 */ /* 0x000fe20000000100 */
[----:B------:R-:W-:Y:S02]  /*0510*/  FSEL R14, R27, 1, P5 ;  /* 0x3f8000001b0e7808 */ /* 0x000fe40002800000 */
[C---:B----4-:R-:W-:Y:S01]  /*0520*/  FSETP.GT.AND P4, PT, R25.reuse, 8.50705917302346158658e+37, PT ;  /* 0x7e8000001900780b */ /* 0x050fe20003f84000 */
[----:B------:R-:W-:Y:S01]  /*0530*/  @P5 FMUL R12, R12, 0.25 ;  /* 0x3e8000000c0c5820 */ /* 0x000fe20000400000 */
[----:B------:R-:W-:Y:S02]  /*0540*/  FSETP.GEU.AND P3, PT, R24, 1.175494350822287508e-38, PT ;  /* 0x008000001800780b */ /* 0x000fe40003f6e000 */
[----:B------:R-:W-:Y:S01]  /*0550*/  FSETP.GEU.AND P5, PT, R25, 1.175494350822287508e-38, PT ;  /* 0x008000001900780b */ /* 0x000fe20003fae000 */
[----:B------:R-:W-:-:S02]  /*0560*/  @!P1 FMUL R12, R12, 16777216 ;  /* 0x4b8000000c0c9820 */ /* 0x000fc40000400000 */
[----:B------:R-:W-:Y:S01]  /*0570*/  @P2 FMUL R24, R24, 0.25 ;  /* 0x3e80000018182820 */ /* 0x000fe20000400000 */
[C---:B------:R-:W-:Y:S01]  /*0580*/  FADD R5, -R13.reuse, R5 ;  /* 0x000000050d057221 */ /* 0x040fe20000000100 */
[C---:B------:R-:W-:Y:S01]  /*0590*/  FADD R9, -R13.reuse, R9 ;  /* 0x000000090d097221 */ /* 0x040fe20000000100 */
[----:B0-----:R0:W1:Y:S01]  /*05a0*/  MUFU.RCP R35, R12 ;  /* 0x0000000c00237308 */ /* 0x0010620000001000 */
[C---:B------:R-:W-:Y:S01]  /*05b0*/  FADD R17, -R13.reuse, R17 ;  /* 0x000000110d117221 */ /* 0x040fe20000000100 */
[----:B------:R-:W-:Y:S01]  /*05c0*/  FADD R21, -R13, R21 ;  /* 0x000000150d157221 */ /* 0x000fe20000000100 */
[----:B------:R-:W-:Y:S02]  /*05d0*/  @P4 FMUL R25, R25, 0.25 ;  /* 0x3e80000019194820 */ /* 0x000fe40000400000 */
[----:B------:R-:W-:Y:S01]  /*05e0*/  @!P3 FMUL R24, R24, 16777216 ;  /* 0x4b8000001818b820 */ /* 0x000fe20000400000 */
[----:B0-----:R-:W0:Y:S01]  /*05f0*/  LDC.64 R12, c[0x0][0x230] ;  /* 0x00008c00ff0c7b82 */ /* 0x001e220000000a00 */
[----:B------:R-:W-:Y:S01]  /*0600*/  @!P5 FMUL R25, R25, 16777216 ;  /* 0x4b8000001919d820 */ /* 0x000fe20000400000 */
[----:B------:R-:W2:Y:S01]  /*0610*/  MUFU.SQRT R26, R26 ;  /* 0x0000001a001a7308 */ /* 0x000ea20000002000 */
[----:B------:R-:W-:Y:S01]  /*0620*/  @!P1 FMUL R14, R14, 16777216 ;  /* 0x4b8000000e0e9820 */ /* 0x000fe20000400000 */
[C---:B------:R-:W-:Y:S01]  /*0630*/  FADD R7, -R15.reuse, R7 ;  /* 0x000000070f077221 */ /* 0x040fe20000000100 */
[----:B------:R-:W-:-:S05]  /*0640*/  FADD R11, -R15, R11 ;  /* 0x0000000b0f0b7221 */ /* 0x000fca0000000100 */
[----:B------:R-:W4:Y:S01]  /*0650*/  MUFU.RCP R24, R24 ;  /* 0x0000001800187308 */ /* 0x000f220000001000 */
[C---:B------:R-:W-:Y:S01]  /*0660*/  FADD R19, -R15.reuse, R19 ;  /* 0x000000130f137221 */ /* 0x040fe20000000100 */
[----:B------:R-:W-:Y:S01]  /*0670*/  FADD R23, -R15, R23 ;  /* 0x000000170f177221 */ /* 0x000fe20000000100 */
[----:B-1----:R-:W-:-:S05]  /*0680*/  FMUL R35, R35, R14 ;  /* 0x0000000e23237220 */ /* 0x002fca0000400000 */
[----:B------:R-:W1:Y:S01]  /*0690*/  MUFU.RCP R25, R25 ;  /* 0x0000001900197308 */ /* 0x000e620000001000 */
[C---:B------:R-:W-:Y:S02]  /*06a0*/  FSEL R15, R27.reuse, 1, P2 ;  /* 0x3f8000001b0f7808 */ /* 0x040fe40001000000 */
[----:B------:R-:W-:Y:S02]  /*06b0*/  FSEL R14, R27, 1, P4 ;  /* 0x3f8000001b0e7808 */ /* 0x000fe40002000000 */
[----:B--2---:R-:W-:Y:S01]  /*06c0*/  FSETP.GT.AND P6, PT, R26, 8.50705917302346158658e+37, PT ;  /* 0x7e8000001a00780b */ /* 0x004fe20003fc4000 */
[----:B------:R-:W-:Y:S02]  /*06d0*/  @!P3 FMUL R15, R15, 16777216 ;  /* 0x4b8000000f0fb820 */ /* 0x000fe40000400000 */
[----:B------:R-:W-:Y:S01]  /*06e0*/  @!P5 FMUL R14, R14, 16777216 ;  /* 0x4b8000000e0ed820 */ /* 0x000fe20000400000 */
[----:B------:R-:W-:Y:S01]  /*06f0*/  FSEL R37, R27, 1, P6 ;  /* 0x3f8000001b257808 */ /* 0x000fe20003000000 */
[----:B----4-:R-:W-:-:S02]  /*0700*/  FMUL R34, R24, R15 ;  /* 0x0000000f18227220 */ /* 0x010fc40000400000 */
[----:B-1----:R-:W-:Y:S01]  /*0710*/  FMUL R27, R25, R14 ;  /* 0x0000000e191b7220 */ /* 0x002fe20000400000 */
[----:B0-----:R-:W-:Y:S01]  /*0720*/  IMAD.WIDE R24, R32, 0x4, R12 ;  /* 0x0000000420187825 */ /* 0x001fe200078e020c */
[----:B------:R-:W-:Y:S02]  /*0730*/  CS2R R12, SRZ ;  /* 0x00000000000c7805 */ /* 0x000fe4000001ff00 */
[----:B------:R-:W-:-:S06]  /*0740*/  CS2R R14, SRZ ;  /* 0x00000000000e7805 */ /* 0x000fcc000001ff00 */
[----:B------:R0:W3:Y:S01]  /*0750*/  @!P0 LDG.E.EL.128 R12, desc[UR6][R24.64] ;  /* 0x00000006180c8981 */ /* 0x0000e2000c2e1d00 */
[C---:B------:R-:W-:Y:S01]  /*0760*/  FSETP.GEU.AND P1, PT, R26.reuse, 1.175494350822287508e-38, PT ;  /* 0x008000001a00780b */ /* 0x040fe20003f2e000 */
[----:B------:R-:W-:Y:S01]  /*0770*/  @P6 FMUL R26, R26, 0.25 ;  /* 0x3e8000001a1a6820 */ /* 0x000fe20000400000 */
[----:B------:R-:W1:Y:S11]  /*0780*/  S2UR UR5, SR_CgaCtaId ;  /* 0x00000000000579c3 */ /* 0x000e760000008800 */
[----:B------:R-:W-:-:S04]  /*0790*/  @!P1 FMUL R26, R26, 16777216 ;  /* 0x4b8000001a1a9820 */ /* 0x000fc80000400000 */
[----:B------:R-:W2:Y:S01]  /*07a0*/  MUFU.RCP R36, R26 ;  /* 0x0000001a00247308 */ /* 0x000ea20000001000 */
[----:B------:R-:W-:Y:S01]  /*07b0*/  @!P1 FMUL R37, R37, 16777216 ;  /* 0x4b80000025259820 */ /* 0x000fe20000400000 */
[----:B------:R-:W-:-:S03]  /*07c0*/  UMOV UR4, 0x400 ;  /* 0x0000040000047882 */ /* 0x000fc60000000000 */
[----:B--2---:R-:W-:-:S04]  /*07d0*/  FMUL R36, R36, R37 ;  /* 0x0000002524247220 */ /* 0x004fc80000400000 */
[----:B------:R-:W-:Y:S01]  /*07e0*/  FMUL R32, R36, R19 ;  /* 0x0000001324207220 */ /* 0x000fe20000400000 */
[C---:B------:R-:W-:Y:S01]  /*07f0*/  FMUL R19, R35.reuse, R16 ;  /* 0x0000001023137220 */ /* 0x040fe20000400000 */
[----:B------:R-:W-:Y:S02]  /*0800*/  IMAD.SHL.U32 R16, R0, 0x100, RZ ;  /* 0x0000010000107824 */ /* 0x000fe400078e00ff */
[C---:B------:R-:W-:Y:S01]  /*0810*/  FMUL R26, R36.reuse, R23 ;  /* 0x00000017241a7220 */ /* 0x040fe20000400000 */
[C---:B------:R-:W-:Y:S01]  /*0820*/  FMUL R11, R36.reuse, R11 ;  /* 0x0000000b240b7220 */ /* 0x040fe20000400000 */
[----:B------:R-:W-:Y:S01]  /*0830*/  FMUL R36, R36, R7 ;  /* 0x0000000724247220 */ /* 0x000fe20000400000 */
[----:B0-----:R-:W-:Y:S01]  /*0840*/  LOP3.LUT R25, R16, 0xf00, RZ, 0xc0, !PT ;  /* 0x00000f0010197812 */ /* 0x001fe200078ec0ff */
[C---:B------:R-:W-:Y:S01]  /*0850*/  FMUL R7, R35.reuse, R20 ;  /* 0x0000001423077220 */ /* 0x040fe20000400000 */
[C---:B------:R-:W-:Y:S01]  /*0860*/  FMUL R23, R35.reuse, R8 ;  /* 0x0000000823177220 */ /* 0x040fe20000400000 */
[----:B-1----:R-:W-:Y:S01]  /*0870*/  UPRMT UR4, UR5, 0x654, UR4 ;  /* 0x0000065405047896 */ /* 0x002fe20008000004 */
[----:B------:R-:W-:Y:S01]  /*0880*/  FMUL R35, R35, R4 ;  /* 0x0000000423237220 */ /* 0x000fe20000400000 */
[----:B------:R-:W-:-:S02]  /*0890*/  LOP3.LUT R4, R25, 0x40, RZ, 0xfc, !PT ;  /* 0x0000004019047812 */ /* 0x000fc400078efcff */
[C---:B------:R-:W-:Y:S02]  /*08a0*/  LOP3.LUT R8, R25.reuse, 0x80, RZ, 0xfc, !PT ;  /* 0x0000008019087812 */ /* 0x040fe400078efcff */
[C---:B------:R-:W-:Y:S02]  /*08b0*/  LOP3.LUT R16, R25.reuse, 0xc0, RZ, 0xfc, !PT ;  /* 0x000000c019107812 */ /* 0x040fe400078efcff */
[C---:B------:R-:W-:Y:S02]  /*08c0*/  LOP3.LUT R2, R25.reuse, R2, RZ, 0xfc, !PT ;  /* 0x0000000219027212 */ /* 0x040fe400078efcff */
[----:B------:R-:W-:Y:S02]  /*08d0*/  LEA.HI R25, R25, UR4, RZ, 0x1c ;  /* 0x0000000419197c11 */ /* 0x000fe4000f8fe0ff */
[----:B------:R-:W-:Y:S02]  /*08e0*/  LEA.HI R37, R4, UR4, RZ, 0x1c ;  /* 0x0000000404257c11 */ /* 0x000fe4000f8fe0ff */
[----:B------:R-:W-:-:S02]  /*08f0*/  LEA.HI R8, R8, UR4, RZ, 0x1c ;  /* 0x0000000408087c11 */ /* 0x000fc4000f8fe0ff */
[----:B------:R-:W-:Y:S01]  /*0900*/  LEA.HI R20, R16, UR4, RZ, 0x1c ;  /* 0x0000000410147c11 */ /* 0x000fe2000f8fe0ff */
[C---:B------:R-:W-:Y:S02]  /*0910*/  IMAD R16, R2.reuse, 0x4, R25 ;  /* 0x0000000402107824 */ /* 0x040fe400078e0219 */
[C---:B------:R-:W-:Y:S02]  /*0920*/  IMAD R4, R2.reuse, 0x4, R37 ;  /* 0x0000000402047824 */ /* 0x040fe400078e0225 */
[C---:B------:R-:W-:Y:S02]  /*0930*/  IMAD R8, R2.reuse, 0x4, R8 ;  /* 0x0000000402087824 */ /* 0x040fe400078e0208 */
[----:B------:R-:W-:Y:S02]  /*0940*/  IMAD R2, R2, 0x4, R20 ;  /* 0x0000000402027824 */ /* 0x000fe400078e0214 */
[C---:B------:R-:W-:Y:S01]  /*0950*/  FMUL R25, R27.reuse, R22 ;  /* 0x000000161b197220 */ /* 0x040fe20000400000 */
[----:B------:R-:W-:Y:S01]  /*0960*/  FMUL R37, R27, R10 ;  /* 0x0000000a1b257220 */ /* 0x000fe20000400000 */
[----:B------:R-:W-:Y:S01]  /*0970*/  FMUL R10, R34, R17 ;  /* 0x00000011220a7220 */ /* 0x000fe20000400000 */
[----:B------:R-:W-:Y:S01]  /*0980*/  LOP3.LUT R33, R33, 0x3f, R0, 0xf8, !PT ;  /* 0x0000003f21217812 */ /* 0x000fe200078ef800 */
[----:B---3--:R-:W-:Y:S01]  /*0990*/  FFMA R20, R35, R28, R12 ;  /* 0x0000001c23147223 */ /* 0x008fe2000000000c */
[C---:B------:R-:W-:Y:S01]  /*09a0*/  FMUL R35, R27.reuse, R18 ;  /* 0x000000121b237220 */ /* 0x040fe20000400000 */
[----:B------:R-:W-:-:S03]  /*09b0*/  FMUL R27, R27, R6 ;  /* 0x000000061b1b7220 */ /* 0x000fc60000400000 */
[----:B------:R-:W-:Y:S01]  /*09c0*/  FSETP.GTU.AND P0, PT, R20, RZ, PT ;  /* 0x000000ff1400720b */ /* 0x000fe20003f0c000 */
[----:B------:R-:W-:-:S03]  /*09d0*/  FMUL R6, R34, R21 ;  /* 0x0000001522067220 */ /* 0x000fc60000400000 */
[----:B------:R-:W-:Y:S01]  /*09e0*/  FSEL R21, R20, RZ, P0 ;  /* 0x000000ff14157208 */ /* 0x000fe20000000000 */
[C---:B------:R-:W-:Y:S01]  /*09f0*/  FMUL R18, R34.reuse, R9 ;  /* 0x0000000922127220 */ /* 0x040fe20000400000 */
[----:B------:R-:W-:Y:S01]  /*0a00*/  FMUL R34, R34, R5 ;  /* 0x0000000522227220 */ /* 0x000fe20000400000 */
[----:B------:R-:W-:Y:S01]  /*0a10*/  FFMA R27, R27, R30, R14 ;  /* 0x0000001e1b1b7223 */ /* 0x000fe2000000000e */
[----:B------:R-:W-:Y:S02]  /*0a20*/  FSETP.GEU.AND P1, PT, R21, 6, PT ;  /* 0x40c000001500780b */ /* 0x000fe40003f2e000 */
[----:B------:R-:W-:Y:S02]  /*0a30*/  FFMA R5, R34, R29, R13 ;  /* 0x0000001d22057223 */ /* 0x000fe4000000000d */
[----:B------:R-:W-:Y:S01]  /*0a40*/  FSETP.GTU.AND P2, PT, R27, RZ, PT ;  /* 0x000000ff1b00720b */ /* 0x000fe20003f4c000 */
[----:B------:R-:W-:Y:S01]  /*0a50*/  FFMA R36, R36, R31, R15 ;  /* 0x0000001f24247223 */ /* 0x000fe2000000000f */
[----:B------:R-:W-:-:S02]  /*0a60*/  FSETP.NAN.AND P0, PT, R21, R21, PT ;  /* 0x000000151500720b */ /* 0x000fc40003f08000 */
[----:B------:R-:W-:Y:S02]  /*0a70*/  FSETP.GTU.AND P5, PT, R5, RZ, PT ;  /* 0x000000ff0500720b */ /* 0x000fe40003fac000 */
[----:B------:R-:W-:Y:S01]  /*0a80*/  FSEL R27, R27, RZ, P2 ;  /* 0x000000ff1b1b7208 */ /* 0x000fe20001000000 */
[----:B------:R-:W-:Y:S01]  /*0a90*/  FFMA R23, R23, R28, R12 ;  /* 0x0000001c17177223 */ /* 0x000fe2000000000c */
[-CC-:B------:R-:W-:Y:S01]  /*0aa0*/  FFMA R9, R18, R29.reuse, R13.reuse ;  /* 0x0000001d12097223 */ /* 0x180fe2000000000d */
[----:B------:R-:W-:Y:S02]  /*0ab0*/  @P1 SEL R21, R21, 0x40c00000, P0 ;  /* 0x40c0000015151807 */ /* 0x000fe40000000000 */
[----:B------:R-:W-:Y:S02]  /*0ac0*/  FSEL R5, R5, RZ, P5 ;  /* 0x000000ff05057208 */ /* 0x000fe40002800000 */
[----:B------:R-:W-:Y:S02]  /*0ad0*/  FSETP.GTU.AND P0, PT, R36, RZ, PT ;  /* 0x000000ff2400720b */ /* 0x000fe40003f0c000 */
[----:B------:R-:W-:Y:S01]  /*0ae0*/  FSETP.GEU.AND P5, PT, R27, 6, PT ;  /* 0x40c000001b00780b */ /* 0x000fe20003fae000 */
[-CC-:B------:R-:W-:Y:S01]  /*0af0*/  FFMA R10, R10, R29.reuse, R13.reuse ;  /* 0x0000001d0a0a7223 */ /* 0x180fe2000000000d */
[----:B------:R-:W-:Y:S01]  /*0b00*/  FFMA R6, R6, R29, R13 ;  /* 0x0000001d06067223 */ /* 0x000fe2000000000d */
[----:B------:R-:W-:Y:S01]  /*0b10*/  FFMA R11, R11, R31, R15 ;  /* 0x0000001f0b0b7223 */ /* 0x000fe2000000000f */
[----:B------:R-:W-:-:S02]  /*0b20*/  FSETP.GTU.AND P6, PT, R23, RZ, PT ;  /* 0x000000ff1700720b */ /* 0x000fc40003fcc000 */
[----:B------:R-:W-:Y:S02]  /*0b30*/  FSETP.GTU.AND P1, PT, R9, RZ, PT ;  /* 0x000000ff0900720b */ /* 0x000fe40003f2c000 */
[----:B------:R-:W-:Y:S01]  /*0b40*/  FSEL R13, R36, RZ, P0 ;  /* 0x000000ff240d7208 */ /* 0x000fe20000000000 */
[----:B------:R-:W-:Y:S01]  /*0b50*/  FFMA R19, R19, R28, R12 ;  /* 0x0000001c13137223 */ /* 0x000fe2000000000c */
[----:B------:R-:W-:Y:S01]  /*0b60*/  FSETP.GEU.AND P0, PT, R5, 6, PT ;  /* 0x40c000000500780b */ /* 0x000fe20003f0e000 */
[----:B------:R-:W-:Y:S01]  /*0b70*/  FFMA R37, R37, R30, R14 ;  /* 0x0000001e25257223 */ /* 0x000fe2000000000e */
[----:B------:R-:W-:Y:S02]  /*0b80*/  FSEL R23, R23, RZ, P6 ;  /* 0x000000ff17177208 */ /* 0x000fe40003000000 */
[----:B------:R-:W-:Y:S02]  /*0b90*/  FSEL R9, R9, RZ, P1 ;  /* 0x000000ff09097208 */ /* 0x000fe40000800000 */
[----:B------:R-:W-:-:S02]  /*0ba0*/  FSETP.GTU.AND P2, PT, R11, RZ, PT ;  /* 0x000000ff0b00720b */ /* 0x000fc40003f4c000 */
[----:B------:R-:W-:Y:S02]  /*0bb0*/  FSETP.GEU.AND P1, PT, R13, 6, PT ;  /* 0x40c000000d00780b */ /* 0x000fe40003f2e000 */
[----:B------:R-:W-:Y:S02]  /*0bc0*/  FSETP.NAN.AND P6, PT, R27, R27, PT ;  /* 0x0000001b1b00720b */ /* 0x000fe40003fc8000 */
[----:B------:R-:W-:Y:S02]  /*0bd0*/  FSETP.GTU.AND P3, PT, R19, RZ, PT ;  /* 0x000000ff1300720b */ /* 0x000fe40003f6c000 */
[----:B------:R-:W-:Y:S02]  /*0be0*/  FSETP.GTU.AND P4, PT, R37, RZ, PT ;  /* 0x000000ff2500720b */ /* 0x000fe40003f8c000 */
[----:B------:R-:W-:Y:S02]  /*0bf0*/  FSEL R11, R11, RZ, P2 ;  /* 0x000000ff0b0b7208 */ /* 0x000fe40001000000 */
[----:B------:R-:W-:-:S02]  /*0c00*/  @P5 SEL R27, R27, 0x40c00000, P6 ;  /* 0x40c000001b1b5807 */ /* 0x000fc40003000000 */
[----:B------:R-:W-:Y:S02]  /*0c10*/  FSETP.NAN.AND P2, PT, R5, R5, PT ;  /* 0x000000050500720b */ /* 0x000fe40003f48000 */
[----:B------:R-:W-:Y:S02]  /*0c20*/  FSETP.GEU.AND P6, PT, R9, 6, PT ;  /* 0x40c000000900780b */ /* 0x000fe40003fce000 */
[----:B------:R-:W-:Y:S02]  /*0c30*/  FSEL R19, R19, RZ, P3 ;  /* 0x000000ff13137208 */ /* 0x000fe40001800000 */
[----:B------:R-:W-:Y:S02]  /*0c40*/  FSETP.GEU.AND P3, PT, R23, 6, PT ;  /* 0x40c000001700780b */ /* 0x000fe40003f6e000 */
[----:B------:R-:W-:Y:S02]  /*0c50*/  FSEL R37, R37, RZ, P4 ;  /* 0x000000ff25257208 */ /* 0x000fe40002000000 */
[----:B------:R-:W-:-:S02]  /*0c60*/  FSETP.NAN.AND P4, PT, R13, R13, PT ;  /* 0x0000000d0d00720b */ /* 0x000fc40003f88000 */
[----:B------:R-:W-:Y:S02]  /*0c70*/  @P0 SEL R5, R5, 0x40c00000, P2 ;  /* 0x40c0000005050807 */ /* 0x000fe40001000000 */
[----:B------:R-:W-:Y:S02]  /*0c80*/  FSETP.GEU.AND P0, PT, R19, 6, PT ;  /* 0x40c000001300780b */ /* 0x000fe40003f0e000 */
[----:B------:R-:W-:Y:S02]  /*0c90*/  FSETP.GEU.AND P2, PT, R11, 6, PT ;  /* 0x40c000000b00780b */ /* 0x000fe40003f4e000 */
[----:B------:R-:W-:Y:S02]  /*0ca0*/  @P1 SEL R13, R13, 0x40c00000, P4 ;  /* 0x40c000000d0d1807 */ /* 0x000fe40002000000 */
[----:B------:R-:W-:Y:S02]  /*0cb0*/  FSETP.NAN.AND P1, PT, R9, R9, PT ;  /* 0x000000090900720b */ /* 0x000fe40003f28000 */
[----:B------:R-:W-:-:S02]  /*0cc0*/  FSETP.NAN.AND P4, PT, R23, R23, PT ;  /* 0x000000171700720b */ /* 0x000fc40003f88000 */
[----:B------:R-:W-:Y:S02]  /*0cd0*/  FSETP.GEU.AND P5, PT, R37, 6, PT ;  /* 0x40c000002500780b */ /* 0x000fe40003fae000 */
[----:B------:R-:W-:Y:S02]  /*0ce0*/  @P6 SEL R9, R9, 0x40c00000, P1 ;  /* 0x40c0000009096807 */ /* 0x000fe40000800000 */
[----:B------:R-:W-:Y:S01]  /*0cf0*/  FSETP.NAN.AND P1, PT, R19, R19, PT ;  /* 0x000000131300720b */ /* 0x000fe20003f28000 */
[----:B------:R-:W-:Y:S01]  /*0d00*/  FFMA R35, R35, R30, R14 ;  /* 0x0000001e23237223 */ /* 0x000fe2000000000e */
[----:B------:R-:W-:Y:S02]  /*0d10*/  @P3 SEL R23, R23, 0x40c00000, P4 ;  /* 0x40c0000017173807 */ /* 0x000fe40002000000 */
[----:B------:R-:W-:Y:S01]  /*0d20*/  FSETP.NAN.AND P3, PT, R11, R11, PT ;  /* 0x0000000b0b00720b */ /* 0x000fe20003f68000 */
[----:B------:R-:W-:Y:S01]  /*0d30*/  FFMA R32, R32, R31, R15 ;  /* 0x0000001f20207223 */ /* 0x000fe2000000000f */
[----:B------:R-:W-:-:S02]  /*0d40*/  @P0 SEL R19, R19, 0x40c00000, P1 ;  /* 0x40c0000013130807 */ /* 0x000fc40000800000 */
[----:B------:R-:W-:Y:S01]  /*0d50*/  FSETP.GTU.AND P0, PT, R10, RZ, PT ;  /* 0x000000ff0a00720b */ /* 0x000fe20003f0c000 */
[----:B------:R-:W-:Y:S01]  /*0d60*/  STS [R16], R21 ;  /* 0x0000001510007388 */ /* 0x000fe20000000800 */
[----:B------:R-:W-:Y:S02]  /*0d70*/  @P2 SEL R11, R11, 0x40c00000, P3 ;  /* 0x40c000000b0b2807 */ /* 0x000fe40001800000 */
[----:B------:R-:W-:Y:S01]  /*0d80*/  FSETP.GTU.AND P3, PT, R35, RZ, PT ;  /* 0x000000ff2300720b */ /* 0x000fe20003f6c000 */
[----:B------:R0:W-:Y:S01]  /*0d90*/  STS [R4+0x100], R5 ;  /* 0x0001000504007388 */ /* 0x0001e20000000800 */
[----:B------:R-:W-:Y:S01]  /*0da0*/  FSETP.NAN.AND P4, PT, R37, R37, PT ;  /* 0x000000252500720b */ /* 0x000fe20003f88000 */
[----:B------:R-:W-:Y:S01]  /*0db0*/  FFMA R7, R7, R28, R12 ;  /* 0x0000001c07077223 */ /* 0x000fe2000000000c */
[----:B------:R-:W-:Y:S01]  /*0dc0*/  FSETP.GTU.AND P1, PT, R32, RZ, PT ;  /* 0x000000ff2000720b */ /* 0x000fe20003f2c000 */
[----:B------:R-:W-:Y:S01]  /*0dd0*/  STS [R8+0x200], R27 ;  /* 0x0002001b08007388 */ /* 0x000fe20000000800 */
[----:B------:R-:W-:-:S02]  /*0de0*/  FSEL R35, R35, RZ, P3 ;  /* 0x000000ff23237208 */ /* 0x000fc40001800000 */
[----:B------:R-:W-:Y:S01]  /*0df0*/  @P5 SEL R37, R37, 0x40c00000, P4 ;  /* 0x40c0000025255807 */ /* 0x000fe20002000000 */
[----:B------:R-:W-:Y:S01]  /*0e00*/  STS [R2+0x300], R13 ;  /* 0x0003000d02007388 */ /* 0x000fe20000000800 */
[----:B0-----:R-:W-:-:S03]  /*0e10*/  FSEL R5, R10, RZ, P0 ;  /* 0x000000ff0a057208 */ /* 0x001fc60000000000 */
[----:B------:R-:W-:Y:S01]  /*0e20*/  STS [R16+0x40], R23 ;  /* 0x0000401710007388 */ /* 0x000fe20000000800 */
[----:B------:R-:W-:Y:S01]  /*0e30*/  FFMA R25, R25, R30, R14 ;  /* 0x0000001e19197223 */ /* 0x000fe2000000000e */
[----:B------:R-:W-:Y:S02]  /*0e40*/  FSETP.GEU.AND P5, PT, R5, 6, PT ;  /* 0x40c000000500780b */ /* 0x000fe40003fae000 */
[----:B------:R0:W-:Y:S01]  /*0e50*/  STS [R4+0x140], R9 ;  /* 0x0001400904007388 */ /* 0x0001e20000000800 */
[C---:B------:R-:W-:Y:S01]  /*0e60*/  FSETP.GTU.AND P2, PT, R7.reuse, RZ, PT ;  /* 0x000000ff0700720b */ /* 0x040fe20003f4c000 */
[----:B------:R-:W-:Y:S01]  /*0e70*/  FFMA R26, R26, R31, R15 ;  /* 0x0000001f1a1a7223 */ /* 0x000fe2000000000f */
[----:B------:R-:W-:Y:S01]  /*0e80*/  FSETP.GTU.AND P0, PT, R6, RZ, PT ;  /* 0x000000ff0600720b */ /* 0x000fe20003f0c000 */
[----:B------:R-:W-:Y:S01]  /*0e90*/  STS [R8+0x240], R37 ;  /* 0x0002402508007388 */ /* 0x000fe20000000800 */
[----:B------:R-:W-:Y:S02]  /*0ea0*/  FSEL R7, R7, RZ, P2 ;  /* 0x000000ff07077208 */ /* 0x000fe40001000000 */
[----:B0-----:R-:W-:-:S02]  /*0eb0*/  FSEL R9, R32, RZ, P1 ;  /* 0x000000ff20097208 */ /* 0x001fc40000800000 */
[----:B------:R-:W-:Y:S01]  /*0ec0*/  FSETP.GEU.AND P1, PT, R35, 6, PT ;  /* 0x40c000002300780b */ /* 0x000fe20003f2e000 */
[----:B------:R0:W-:Y:S01]  /*0ed0*/  STS [R2+0x340], R11 ;  /* 0x0003400b02007388 */ /* 0x0001e20000000800 */
[----:B------:R-:W-:Y:S02]  /*0ee0*/  FSETP.GTU.AND P4, PT, R25, RZ, PT ;  /* 0x000000ff1900720b */ /* 0x000fe40003f8c000 */
[----:B------:R-:W-:Y:S01]  /*0ef0*/  FSETP.GTU.AND P3, PT, R26, RZ, PT ;  /* 0x000000ff1a00720b */ /* 0x000fe20003f6c000 */
[----:B------:R-:W1:Y:S01]  /*0f00*/  S2R R12, SR_TID.X ;  /* 0x00000000000c7919 */ /* 0x000e620000002100 */
[----:B------:R-:W-:Y:S02]  /*0f10*/  FSETP.NAN.AND P6, PT, R5, R5, PT ;  /* 0x000000050500720b */ /* 0x000fe40003fc8000 */
[----:B------:R-:W-:Y:S02]  /*0f20*/  FSETP.GEU.AND P2, PT, R9, 6, PT ;  /* 0x40c000000900780b */ /* 0x000fe40003f4e000 */
[----:B0-----:R-:W-:-:S02]  /*0f30*/  FSEL R11, R6, RZ, P0 ;  /* 0x000000ff060b7208 */ /* 0x001fc40000000000 */
[----:B------:R-:W-:Y:S02]  /*0f40*/  FSETP.GEU.AND P0, PT, R7, 6, PT ;  /* 0x40c000000700780b */ /* 0x000fe40003f0e000 */
[----:B------:R-:W-:Y:S02]  /*0f50*/  FSEL R25, R25, RZ, P4 ;  /* 0x000000ff19197208 */ /* 0x000fe40002000000 */
[----:B------:R-:W-:Y:S02]  /*0f60*/  FSETP.NAN.AND P4, PT, R35, R35, PT ;  /* 0x000000232300720b */ /* 0x000fe40003f88000 */
[----:B------:R-:W-:Y:S02]  /*0f70*/  FSEL R13, R26, RZ, P3 ;  /* 0x000000ff1a0d7208 */ /* 0x000fe40001800000 */
[----:B------:R-:W-:Y:S02]  /*0f80*/  @P5 SEL R5, R5, 0x40c00000, P6 ;  /* 0x40c0000005055807 */ /* 0x000fe40003000000 */
[----:B------:R-:W-:-:S02]  /*0f90*/  FSETP.GEU.AND P5, PT, R11, 6, PT ;  /* 0x40c000000b00780b */ /* 0x000fc40003fae000 */
[----:B------:R-:W-:Y:S02]  /*0fa0*/  FSETP.GEU.AND P6, PT, R25, 6, PT ;  /* 0x40c000001900780b */ /* 0x000fe40003fce000 */
[----:B------:R-:W-:Y:S02]  /*0fb0*/  @P1 SEL R35, R35, 0x40c00000, P4 ;  /* 0x40c0000023231807 */ /* 0x000fe40002000000 */
[----:B------:R-:W-:Y:S02]  /*0fc0*/  FSETP.GEU.AND P1, PT, R13, 6, PT ;  /* 0x40c000000d00780b */ /* 0x000fe40003f2e000 */
[----:B------:R-:W-:Y:S02]  /*0fd0*/  FSETP.NAN.AND P4, PT, R7, R7, PT ;  /* 0x000000070700720b */ /* 0x000fe40003f88000 */
[----:B------:R-:W-:Y:S02]  /*0fe0*/  FSETP.NAN.AND P3, PT, R9, R9, PT ;  /* 0x000000090900720b */ /* 0x000fe40003f68000 */
[----:B------:R-:W-:-:S02]  /*0ff0*/  @P0 SEL R7, R7, 0x40c00000, P4 ;  /* 0x40c0000007070807 */ /* 0x000fc40002000000 */
[----:B------:R-:W-:Y:S02]  /*1000*/  @P2 SEL R9, R9, 0x40c00000, P3 ;  /* 0x40c0000009092807 */ /* 0x000fe40001800000 */
[----:B------:R-:W-:Y:S02]  /*1010*/  FSETP.NAN.AND P0, PT, R11, R11, PT ;  /* 0x0000000b0b00720b */ /* 0x000fe40003f08000 */
[----:B------:R-:W-:Y:S02]  /*1020*/  FSETP.NAN.AND P2, PT, R25, R25, PT ;  /* 0x000000191900720b */ /* 0x000fe40003f48000 */
[----:B------:R-:W-:Y:S01]  /*1030*/  FSETP.NAN.AND P3, PT, R13, R13, PT ;  /* 0x0000000d0d00720b */ /* 0x000fe20003f68000 */
[----:B------:R-:W-:Y:S01]  /*1040*/  STS [R16+0x80], R19 ;  /* 0x0000801310007388 */ /* 0x000fe20000000800 */
[----:B------:R-:W-:Y:S02]  /*1050*/  @P5 SEL R11, R11, 0x40c00000, P0 ;  /* 0x40c000000b0b5807 */ /* 0x000fe40000000000 */
[----:B------:R-:W-:Y:S01]  /*1060*/  @P6 SEL R25, R25, 0x40c00000, P2 ;  /* 0x40c0000019196807 */ /* 0x000fe20001000000 */
[----:B------:R0:W-:Y:S01]  /*1070*/  STS [R4+0x180], R5 ;  /* 0x0001800504007388 */ /* 0x0001e20000000800 */
[----:B------:R-:W-:-:S03]  /*1080*/  @P1 SEL R13, R13, 0x40c00000, P3 ;  /* 0x40c000000d0d1807 */ /* 0x000fc60001800000 */
[----:B------:R-:W-:Y:S04]  /*1090*/  STS [R8+0x280], R35 ;  /* 0x0002802308007388 */ /* 0x000fe80000000800 */
[----:B------:R2:W-:Y:S04]  /*10a0*/  STS [R2+0x380], R9 ;  /* 0x0003800902007388 */ /* 0x0005e80000000800 */
[----:B------:R3:W-:Y:S04]  /*10b0*/  STS [R16+0xc0], R7 ;  /* 0x0000c00710007388 */ /* 0x0007e80000000800 */
[----:B------:R-:W-:Y:S04]  /*10c0*/  STS [R4+0x1c0], R11 ;  /* 0x0001c00b04007388 */ /* 0x000fe80000000800 */
[----:B------:R-:W-:Y:S04]  /*10d0*/  STS [R8+0x2c0], R25 ;  /* 0x0002c01908007388 */ /* 0x000fe80000000800 */
[----:B------:R4:W-:Y:S01]  /*10e0*/  STS [R2+0x3c0], R13 ;  /* 0x0003c00d02007388 */ /* 0x0009e20000000800 */
[----:B-1----:R-:W-:-:S02]  /*10f0*/  SHF.R.U32.HI R10, RZ, 0x4, R12 ;  /* 0x00000004ff0a7819 */ /* 0x002fc4000001160c */
[----:B------:R-:W-:Y:S02]  /*1100*/  LOP3.LUT R6, R12, 0xff, RZ, 0xc0, !PT ;  /* 0x000000ff0c067812 */ /* 0x000fe400078ec0ff */
[----:B0-----:R-:W-:Y:S02]  /*1110*/  LOP3.LUT R5, R10, 0xc, RZ, 0xc0, !PT ;  /* 0x0000000c0a057812 */ /* 0x001fe400078ec0ff */
[C---:B--2---:R-:W-:Y:S02]  /*1120*/  LOP3.LUT R9, R6.reuse, 0x100, RZ, 0xfc, !PT ;  /* 0x0000010006097812 */ /* 0x044fe400078efcff */
[----:B---3--:R-:W-:Y:S01]  /*1130*/  LOP3.LUT R7, R6, 0x200, RZ, 0xfc, !PT ;  /* 0x0000020006077812 */ /* 0x008fe200078efcff */
[----:B------:R-:W-:Y:S01]  /*1140*/  VIADD R5, R5, UR4 ;  /* 0x0000000405057c36 */ /* 0x000fe20008000000 */
[----:B------:R-:W-:Y:S02]  /*1150*/  SHF.R.U32.HI R9, RZ, 0x4, R9 ;  /* 0x00000004ff097819 */ /* 0x000fe40000011609 */
[----:B------:R-:W-:-:S02]  /*1160*/  SHF.R.U32.HI R7, RZ, 0x4, R7 ;  /* 0x00000004ff077819 */ /* 0x000fc40000011607 */
[C---:B------:R-:W-:Y:S01]  /*1170*/  LOP3.LUT R10, R6.reuse, 0x300, RZ, 0xfc, !PT ;  /* 0x00000300060a7812 */ /* 0x040fe200078efcff */
[C---:B----4-:R-:W-:Y:S01]  /*1180*/  IMAD R2, R6.reuse, 0x4, R5 ;  /* 0x0000000406027824 */ /* 0x050fe200078e0205 */
[----:B------:R-:W-:Y:S01]  /*1190*/  BAR.SYNC.DEFER_BLOCKING 0x0 ;  /* 0x0000000000007b1d */ /* 0x000fe20000010000 */
[----:B------:R-:W-:Y:S02]  /*11a0*/  LOP3.LUT R9, R9, 0x1c, RZ, 0xc0, !PT ;  /* 0x0000001c09097812 */ /* 0x000fe400078ec0ff */
[----:B------:R-:W-:Y:S02]  /*11b0*/  LOP3.LUT R7, R7, 0x2c, RZ, 0xc0, !PT ;  /* 0x0000002c07077812 */ /* 0x000fe400078ec0ff */
[----:B------:R-:W-:Y:S01]  /*11c0*/  SHF.R.U32.HI R10, RZ, 0x4, R10 ;  /* 0x00000004ff0a7819 */ /* 0x000fe2000001160a */
[----:B------:R-:W-:Y:S01]  /*11d0*/  VIADD R9, R9, UR4 ;  /* 0x0000000409097c36 */ /* 0x000fe20008000000 */
[----:B------:R-:W-:Y:S01]  /*11e0*/  LOP3.LUT R12, R6, 0x400, RZ, 0xfc, !PT ;  /* 0x00000400060c7812 */ /* 0x000fe200078efcff */
[----:B------:R-:W-:Y:S01]  /*11f0*/  VIADD R7, R7, UR4 ;  /* 0x0000000407077c36 */ /* 0x000fe20008000000 */
[----:B------:R-:W-:Y:S01]  /*1200*/  LOP3.LUT R10, R10, 0x3c, RZ, 0xc0, !PT ;  /* 0x0000003c0a0a7812 */ /* 0x000fe200078ec0ff */
[C---:B------:R-:W-:Y:S01]  /*1210*/  IMAD R8, R6.reuse, 0x4, R9 ;  /* 0x0000000406087824 */ /* 0x040fe200078e0209 */
[----:B------:R-:W0:Y:S01]  /*1220*/  LDC.64 R4, c[0x0][0x238] ;  /* 0x00008e00ff047b82 */ /* 0x000e220000000a00 */
[----:B------:R-:W-:Y:S01]  /*1230*/  IMAD R9, R6, 0x4, R7 ;  /* 0x0000000406097824 */ /* 0x000fe200078e0207 */
[----:B------:R-:W-:Y:S01]  /*1240*/  SHF.R.U32.HI R12, RZ, 0x4, R12 ;  /* 0x00000004ff0c7819 */ /* 0x000fe2000001160c */
[----:B------:R-:W-:Y:S01]  /*1250*/  VIADD R7, R10, UR4 ;  /* 0x000000040a077c36 */ /* 0x000fe20008000000 */
[----:B------:R-:W1:Y:S03]  /*1260*/  LDS R2, [R2] ;  /* 0x0000000002027984 */ /* 0x000e660000000800 */
[----:B------:R-:W-:Y:S01]  /*1270*/  IMAD R7, R6, 0x4, R7 ;  /* 0x0000000406077824 */ /* 0x000fe200078e0207 */
[----:B------:R-:W-:Y:S01]  /*1280*/  LOP3.LUT R12, R12, 0x4c, RZ, 0xc0, !PT ;  /* 0x0000004c0c0c7812 */ /* 0x000fe200078ec0ff */
[----:B------:R-:W2:Y:S01]  /*1290*/  LDS R8, [R8+0x400] ;  /* 0x0004000008087984 */ /* 0x000ea20000000800 */
[----:B------:R-:W-:-:S03]  /*12a0*/  SHF.R.U32.HI R13, RZ, 0x6, R0 ;  /* 0x00000006ff0d7819 */ /* 0x000fc60000011600 */
[----:B------:R-:W-:Y:S01]  /*12b0*/  VIADD R11, R12, UR4 ;  /* 0x000000040c0b7c36 */ /* 0x000fe20008000000 */
[----:B------:R3:W4:Y:S04]  /*12c0*/  LDS R21, [R9+0x800] ;  /* 0x0008000009157984 */ /* 0x0007280000000800 */
[----:B------:R-:W5:Y:S01]  /*12d0*/  LDS R7, [R7+0xc00] ;  /* 0x000c000007077984 */ /* 0x000f620000000800 */
[----:B------:R-:W-:Y:S01]  /*12e0*/  SGXT.U32 R10, R13, 0x2 ;  /* 0x000000020d0a781a */ /* 0x000fe20000000000 */
[----:B------:R-:W-:Y:S01]  /*12f0*/  IMAD R12, R6, 0x4, R11 ;  /* 0x00000004060c7824 */ /* 0x000fe200078e020b */
[----:B------:R-:W-:Y:S02]  /*1300*/  ISETP.GE.AND P0, PT, R33, 0x31, PT ;  /* 0x000000312100780c */ /* 0x000fe40003f06270 */
[----:B------:R-:W-:-:S02]  /*1310*/  LOP3.LUT R0, R10, R3, RZ, 0xfc, !PT ;  /* 0x000000030a007212 */ /* 0x000fc400078efcff */
[----:B------:R0:W2:Y:S02]  /*1320*/  LDS R23, [R12+0x1000] ;  /* 0x001000000c177984 */ /* 0x0000a40000000800 */
[C---:B------:R-:W-:Y:S02]  /*1330*/  LOP3.LUT R3, R0.reuse, 0x3c, RZ, 0xfc, !PT ;  /* 0x0000003c00037812 */ /* 0x040fe400078efcff */
[C---:B------:R-:W-:Y:S02]  /*1340*/  ISETP.LT.AND P5, PT, R0.reuse, 0x200, !P0 ;  /* 0x000002000000780c */ /* 0x040fe400047a1270 */
[C---:B---3--:R-:W-:Y:S02]  /*1350*/  LOP3.LUT R9, R0.reuse, 0x38, RZ, 0xfc, !PT ;  /* 0x0000003800097812 */ /* 0x048fe400078efcff */
[----:B------:R-:W-:Y:S01]  /*1360*/  ISETP.LT.AND P1, PT, R3, 0x200, !P0 ;  /* 0x000002000300780c */ /* 0x000fe20004721270 */
[C---:B------:R-:W-:Y:S01]  /*1370*/  IMAD R3, R0.reuse, 0x31, R33 ;  /* 0x0000003100037824 */ /* 0x040fe200078e0221 */
[----:B------:R-:W-:-:S02]  /*1380*/  LOP3.LUT R11, R0, 0x4, RZ, 0xfc, !PT ;  /* 0x00000004000b7812 */ /* 0x000fc400078efcff */
[C---:B------:R-:W-:Y:S02]  /*1390*/  LOP3.LUT R10, R0.reuse, 0x8, RZ, 0xfc, !PT ;  /* 0x00000008000a7812 */ /* 0x040fe400078efcff */
[----:B------:R-:W-:Y:S02]  /*13a0*/  ISETP.LT.AND P2, PT, R9, 0x200, !P0 ;  /* 0x000002000900780c */ /* 0x000fe40004741270 */
[----:B------:R-:W-:Y:S02]  /*13b0*/  LOP3.LUT R9, R0, 0x10, RZ, 0xfc, !PT ;  /* 0x0000001000097812 */ /* 0x000fe400078efcff */
[----:B------:R-:W-:Y:S02]  /*13c0*/  ISETP.LT.AND P3, PT, R11, 0x200, !P0 ;  /* 0x000002000b00780c */ /* 0x000fe40004761270 */
[----:B------:R-:W-:Y:S01]  /*13d0*/  ISETP.LT.AND P4, PT, R10, 0x200, !P0 ;  /* 0x000002000a00780c */ /* 0x000fe20004781270 */
[----:B0-----:R-:W-:Y:S01]  /*13e0*/  IMAD.WIDE R10, R3, 0x4, R4 ;  /* 0x00000004030a7825 */ /* 0x001fe200078e0204 */
[----:B------:R-:W-:-:S02]  /*13f0*/  ISETP.LT.AND P6, PT, R9, 0x200, !P0 ;  /* 0x000002000900780c */ /* 0x000fc400047c1270 */
[C---:B------:R-:W-:Y:S02]  /*1400*/  LOP3.LUT R9, R0.reuse, 0xc, RZ, 0xfc, !PT ;  /* 0x0000000c00097812 */ /* 0x040fe400078efcff */
[----:B-1----:R0:W-:Y:S02]  /*1410*/  @P5 STG.E desc[UR6][R10.64], R2 ;  /* 0x000000020a005986 */ /* 0x0021e4000c101906 */
[----:B------:R-:W-:Y:S01]  /*1420*/  ISETP.LT.AND P5, PT, R9, 0x200, !P0 ;  /* 0x000002000900780c */ /* 0x000fe200047a1270 */
[C---:B------:R-:W-:Y:S02]  /*1430*/  VIADD R13, R3.reuse, 0xc4 ;  /* 0x000000c4030d7836 */ /* 0x040fe40000000000 */
[C---:B------:R-:W-:Y:S02]  /*1440*/  VIADD R15, R3.reuse, 0x188 ;  /* 0x00000188030f7836 */ /* 0x040fe40000000000 */
[----:B------:R-:W-:Y:S02]  /*1450*/  VIADD R17, R3, 0x24c ;  /* 0x0000024c03117836 */ /* 0x000fe40000000000 */
[----:B------:R-:W-:Y:S01]  /*1460*/  IMAD.WIDE R12, R13, 0x4, R4 ;  /* 0x000000040d0c7825 */ /* 0x000fe200078e0204 */
[----:B------:R-:W-:-:S03]  /*1470*/  LOP3.LUT R9, R0, 0x34, RZ, 0xfc, !PT ;  /* 0x0000003400097812 */ /* 0x000fc600078efcff */
[----:B------:R-:W-:Y:S01]  /*1480*/  IMAD.WIDE R14, R15, 0x4, R4 ;  /* 0x000000040f0e7825 */ /* 0x000fe200078e0204 */
[----:B0-----:R-:W-:-:S03]  /*1490*/  LOP3.LUT R2, R0, 0x18, RZ, 0xfc, !PT ;  /* 0x0000001800027812 */ /* 0x001fc600078efcff */
[----:B------:R-:W-:Y:S01]  /*14a0*/  IMAD.WIDE R16, R17, 0x4, R4 ;  /* 0x0000000411107825 */ /* 0x000fe200078e0204 */
[----:B--2---:R0:W-:Y:S01]  /*14b0*/  @P3 STG.E desc[UR6][R12.64], R8 ;  /* 0x000000080c003986 */ /* 0x0041e2000c101906 */
[----:B------:R-:W-:Y:S02]  /*14c0*/  ISETP.LT.AND P3, PT, R9, 0x200, !P0 ;  /* 0x000002000900780c */ /* 0x000fe40004761270 */
[----:B------:R-:W-:Y:S01]  /*14d0*/  VIADD R19, R3, 0x310 ;  /* 0x0000031003137836 */ /* 0x000fe20000000000 */
[----:B----4-:R-:W-:Y:S01]  /*14e0*/  @P4 STG.E desc[UR6][R14.64], R21 ;  /* 0x000000150e004986 */ /* 0x010fe2000c101906 */
[----:B------:R-:W-:-:S03]  /*14f0*/  LOP3.LUT R9, R0, 0x1c, RZ, 0xfc, !PT ;  /* 0x0000001c00097812 */ /* 0x000fc600078efcff */
[----:B-----5:R1:W-:Y:S01]  /*1500*/  @P5 STG.E desc[UR6][R16.64], R7 ;  /* 0x0000000710005986 */ /* 0x0203e2000c101906 */
[----:B------:R-:W-:Y:S02]  /*1510*/  ISETP.LT.AND P5, PT, R2, 0x200, !P0 ;  /* 0x000002000200780c */ /* 0x000fe400047a1270 */
[C---:B------:R-:W-:Y:S01]  /*1520*/  LOP3.LUT R2, R6.reuse, 0x500, RZ, 0xfc, !PT ;  /* 0x0000050006027812 */ /* 0x040fe200078efcff */
[----:B------:R-:W-:Y:S01]  /*1530*/  IMAD.WIDE R10, R19, 0x4, R4 ;  /* 0x00000004130a7825 */ /* 0x000fe200078e0204 */
[----:B0-----:R-:W-:Y:S02]  /*1540*/  LOP3.LUT R8, R6, 0x600, RZ, 0xfc, !PT ;  /* 0x0000060006087812 */ /* 0x001fe400078efcff */
[----:B------:R-:W-:Y:S02]  /*1550*/  ISETP.LT.AND P4, PT, R9, 0x200, !P0 ;  /* 0x000002000900780c */ /* 0x000fe40004781270 */
[----:B------:R-:W-:Y:S02]  /*1560*/  LOP3.LUT R9, R0, 0x14, RZ, 0xfc, !PT ;  /* 0x0000001400097812 */ /* 0x000fe400078efcff */
[----:B------:R-:W-:-:S02]  /*1570*/  SHF.R.U32.HI R2, RZ, 0x4, R2 ;  /* 0x00000004ff027819 */ /* 0x000fc40000011602 */
[----:B------:R-:W-:Y:S01]  /*1580*/  SHF.R.U32.HI R8, RZ, 0x4, R8 ;  /* 0x00000004ff087819 */ /* 0x000fe20000011608 */
[----:B------:R0:W-:Y:S01]  /*1590*/  @P6 STG.E desc[UR6][R10.64], R23 ;  /* 0x000000170a006986 */ /* 0x0001e2000c101906 */
[----:B------:R-:W-:Y:S02]  /*15a0*/  ISETP.LT.AND P6, PT, R9, 0x200, !P0 ;  /* 0x000002000900780c */ /* 0x000fe400047c1270 */
[----:B------:R-:W-:Y:S02]  /*15b0*/  LOP3.LUT R2, R2, 0x5c, RZ, 0xc0, !PT ;  /* 0x0000005c02027812 */ /* 0x000fe400078ec0ff */
[----:B------:R-:W-:Y:S02]  /*15c0*/  LOP3.LUT R9, R6, 0x700, RZ, 0xfc, !PT ;  /* 0x0000070006097812 */ /* 0x000fe400078efcff */
[----:B------:R-:W-:Y:S01]  /*15d0*/  LOP3.LUT R8, R8, 0x6c, RZ, 0xc0, !PT ;  /* 0x0000006c08087812 */ /* 0x000fe200078ec0ff */
[----:B-1----:R-:W-:Y:S01]  /*15e0*/  VIADD R7, R2, UR4 ;  /* 0x0000000402077c36 */ /* 0x002fe20008000000 */
[----:B------:R-:W-:-:S02]  /*15f0*/  LOP3.LUT R12, R6, 0x800, RZ, 0xfc, !PT ;  /* 0x00000800060c7812 */ /* 0x000fc400078efcff */
[----:B0-----:R-:W-:Y:S01]  /*1600*/  SHF.R.U32.HI R10, RZ, 0x4, R9 ;  /* 0x00000004ff0a7819 */ /* 0x001fe20000011609 */
[----:B------:R-:W-:Y:S01]  /*1610*/  VIADD R9, R8, UR4 ;  /* 0x0000000408097c36 */ /* 0x000fe20008000000 */
[C---:B------:R-:W-:Y:S01]  /*1620*/  LOP3.LUT R14, R6.reuse, 0xa00, RZ, 0xfc, !PT ;  /* 0x00000a00060e7812 */ /* 0x040fe200078efcff */
[C---:B------:R-:W-:Y:S01]  /*1630*/  IMAD R7, R6.reuse, 0x4, R7 ;  /* 0x0000000406077824 */ /* 0x040fe200078e0207 */
[C---:B------:R-:W-:Y:S01]  /*1640*/  LOP3.LUT R15, R6.reuse, 0xb00, RZ, 0xfc, !PT ;  /* 0x00000b00060f7812 */ /* 0x040fe200078efcff */
[C---:B------:R-:W-:Y:S01]  /*1650*/  IMAD R9, R6.reuse, 0x4, R9 ;  /* 0x0000000406097824 */ /* 0x040fe200078e0209 */
[----:B------:R-:W-:Y:S02]  /*1660*/  LOP3.LUT R11, R6, 0xd00, RZ, 0xfc, !PT ;  /* 0x00000d00060b7812 */ /* 0x000fe400078efcff */
[----:B------:R-:W-:Y:S02]  /*1670*/  LOP3.LUT R10, R10, 0x7c, RZ, 0xc0, !PT ;  /* 0x0000007c0a0a7812 */ /* 0x000fe400078ec0ff */
[----:B------:R-:W-:-:S02]  /*1680*/  SHF.R.U32.HI R12, RZ, 0x4, R12 ;  /* 0x00000004ff0c7819 */ /* 0x000fc4000001160c */
[----:B------:R-:W-:Y:S02]  /*1690*/  LOP3.LUT R18, R6, 0xe00, RZ, 0xfc, !PT ;  /* 0x00000e0006127812 */ /* 0x000fe400078efcff */
[----:B------:R-:W-:Y:S02]  /*16a0*/  SHF.R.U32.HI R2, RZ, 0x4, R14 ;  /* 0x00000004ff027819 */ /* 0x000fe4000001160e */
[----:B------:R-:W-:Y:S01]  /*16b0*/  SHF.R.U32.HI R17, RZ, 0x4, R11 ;  /* 0x00000004ff117819 */ /* 0x000fe2000001160b */
[----:B------:R0:W1:Y:S01]  /*16c0*/  LDS R14, [R7+0x1400] ;  /* 0x00140000070e7984 */ /* 0x0000620000000800 */
[----:B------:R-:W-:Y:S01]  /*16d0*/  SHF.R.U32.HI R8, RZ, 0x4, R15 ;  /* 0x00000004ff087819 */ /* 0x000fe2000001160f */
[----:B------:R-:W-:Y:S01]  /*16e0*/  VIADD R11, R10, UR4 ;  /* 0x000000040a0b7c36 */ /* 0x000fe20008000000 */
[----:B------:R-:W-:Y:S01]  /*16f0*/  LOP3.LUT R12, R12, 0x8c, RZ, 0xc0, !PT ;  /* 0x0000008c0c0c7812 */ /* 0x000fe200078ec0ff */
[----:B------:R2:W3:Y:S01]  /*1700*/  LDS R15, [R9+0x1800] ;  /* 0x00180000090f7984 */ /* 0x0004e20000000800 */
[----:B------:R-:W-:Y:S01]  /*1710*/  SHF.R.U32.HI R10, RZ, 0x4, R18 ;  /* 0x00000004ff0a7819 */ /* 0x000fe20000011612 */
[C---:B------:R-:W-:Y:S01]  /*1720*/  IMAD R18, R6.reuse, 0x4, R11 ;  /* 0x0000000406127824 */ /* 0x040fe200078e020b */
[----:B------:R-:W-:Y:S01]  /*1730*/  LOP3.LUT R13, R6, 0x900, RZ, 0xfc, !PT ;  /* 0x00000900060d7812 */ /* 0x000fe200078efcff */
[----:B------:R-:W-:Y:S01]  /*1740*/  VIADD R11, R12, UR4 ;  /* 0x000000040c0b7c36 */ /* 0x000fe20008000000 */
[----:B------:R-:W-:-:S02]  /*1750*/  LOP3.LUT R16, R6, 0xc00, RZ, 0xfc, !PT ;  /* 0x00000c0006107812 */ /* 0x000fc400078efcff */
[----:B------:R-:W-:Y:S01]  /*1760*/  SHF.R.U32.HI R13, RZ, 0x4, R13 ;  /* 0x00000004ff0d7819 */ /* 0x000fe2000001160d */
[----:B------:R-:W-:Y:S01]  /*1770*/  IMAD R11, R6, 0x4, R11 ;  /* 0x00000004060b7824 */ /* 0x000fe200078e020b */
[----:B------:R-:W-:Y:S01]  /*1780*/  SHF.R.U32.HI R16, RZ, 0x4, R16 ;  /* 0x00000004ff107819 */ /* 0x000fe20000011610 */
[----:B------:R-:W4:Y:S01]  /*1790*/  LDS R18, [R18+0x1c00] ;  /* 0x001c000012127984 */ /* 0x000f220000000800 */
[----:B------:R-:W-:Y:S02]  /*17a0*/  LOP3.LUT R13, R13, 0x9c, RZ, 0xc0, !PT ;  /* 0x0000009c0d0d7812 */ /* 0x000fe400078ec0ff */
[----:B------:R-:W-:Y:S01]  /*17b0*/  LOP3.LUT R2, R2, 0xac, RZ, 0xc0, !PT ;  /* 0x000000ac02027812 */ /* 0x000fe200078ec0ff */
[----:B------:R-:W5:Y:S01]  /*17c0*/  LDS R11, [R11+0x2000] ;  /* 0x002000000b0b7984 */ /* 0x000f620000000800 */
[----:B------:R-:W-:Y:S02]  /*17d0*/  LOP3.LUT R8, R8, 0xbc, RZ, 0xc0, !PT ;  /* 0x000000bc08087812 */ /* 0x000fe400078ec0ff */
[----:B------:R-:W-:Y:S01]  /*17e0*/  LOP3.LUT R16, R16, 0xcc, RZ, 0xc0, !PT ;  /* 0x000000cc10107812 */ /* 0x000fe200078ec0ff */
[----:B------:R-:W-:Y:S01]  /*17f0*/  VIADD R13, R13, UR4 ;  /* 0x000000040d0d7c36 */ /* 0x000fe20008000000 */
[----:B------:R-:W-:Y:S01]  /*1800*/  LOP3.LUT R17, R17, 0xdc, RZ, 0xc0, !PT ;  /* 0x000000dc11117812 */ /* 0x000fe200078ec0ff */
[----:B0-----:R-:W-:Y:S01]  /*1810*/  VIADD R7, R2, UR4 ;  /* 0x0000000402077c36 */ /* 0x001fe20008000000 */
[----:B------:R-:W-:Y:S01]  /*1820*/  LOP3.LUT R10, R10, 0xec, RZ, 0xc0, !PT ;  /* 0x000000ec0a0a7812 */ /* 0x000fe200078ec0ff */
[----:B------:R-:W-:-:S02]  /*1830*/  VIADD R21, R8, UR4 ;  /* 0x0000000408157c36 */ /* 0x000fc40008000000 */
[----:B------:R-:W-:Y:S02]  /*1840*/  VIADD R23, R16, UR4 ;  /* 0x0000000410177c36 */ /* 0x000fe40008000000 */
[----:B------:R-:W-:Y:S02]  /*1850*/  IMAD R19, R6, 0x4, R13 ;  /* 0x0000000406137824 */ /* 0x000fe400078e020d */
[----:B------:R-:W-:Y:S02]  /*1860*/  VIADD R25, R17, UR4 ;  /* 0x0000000411197c36 */ /* 0x000fe40008000000 */
[----:B------:R-:W-:Y:S02]  /*1870*/  VIADD R27, R10, UR4 ;  /* 0x000000040a1b7c36 */ /* 0x000fe40008000000 */
[C---:B--2---:R-:W-:Y:S01]  /*1880*/  IMAD R9, R6.reuse, 0x4, R7 ;  /* 0x0000000406097824 */ /* 0x044fe200078e0207 */
[----:B------:R-:W0:Y:S01]  /*1890*/  LDS R19, [R19+0x2400] ;  /* 0x0024000013137984 */ /* 0x000e220000000800 */
[----:B------:R-:W-:-:S02]  /*18a0*/  IMAD R7, R6, 0x4, R21 ;  /* 0x0000000406077824 */ /* 0x000fc400078e0215 */
[C---:B------:R-:W-:Y:S02]  /*18b0*/  IMAD R10, R6.reuse, 0x4, R23 ;  /* 0x00000004060a7824 */ /* 0x040fe400078e0217 */
[C---:B------:R-:W-:Y:S01]  /*18c0*/  IMAD R8, R6.reuse, 0x4, R25 ;  /* 0x0000000406087824 */ /* 0x040fe200078e0219 */
[----:B------:R-:W2:Y:S01]  /*18d0*/  LDS R9, [R9+0x2800] ;  /* 0x0028000009097984 */ /* 0x000ea20000000800 */
[----:B------:R-:W-:Y:S02]  /*18e0*/  IMAD R2, R6, 0x4, R27 ;  /* 0x0000000406027824 */ /* 0x000fe400078e021b */
[C---:B------:R-:W-:Y:S01]  /*18f0*/  VIADD R17, R3.reuse, 0x3d4 ;  /* 0x000003d403117836 */ /* 0x040fe20000000000 */
[----:B------:R-:W0:Y:S01]  /*1900*/  LDS R7, [R7+0x2c00] ;  /* 0x002c000007077984 */ /* 0x000e220000000800 */
[----:B------:R-:W-:-:S03]  /*1910*/  VIADD R13, R3, 0x498 ;  /* 0x00000498030d7836 */ /* 0x000fc60000000000 */
[----:B------:R-:W0:Y:S01]  /*1920*/  LDS R10, [R10+0x3000] ;  /* 0x003000000a0a7984 */ /* 0x000e220000000800 */
[----:B------:R-:W-:-:S03]  /*1930*/  IMAD.WIDE R16, R17, 0x4, R4 ;  /* 0x0000000411107825 */ /* 0x000fc600078e0204 */
[----:B------:R-:W0:Y:S01]  /*1940*/  LDS R8, [R8+0x3400] ;  /* 0x0034000008087984 */ /* 0x000e220000000800 */
[----:B------:R-:W-:-:S03]  /*1950*/  IMAD.WIDE R12, R13, 0x4, R4 ;  /* 0x000000040d0c7825 */ /* 0x000fc600078e0204 */
[----:B------:R-:W0:Y:S01]  /*1960*/  LDS R2, [R2+0x3800] ;  /* 0x0038000002027984 */ /* 0x000e220000000800 */
[----:B------:R-:W-:Y:S02]  /*1970*/  LOP3.LUT R22, R0, 0x20, RZ, 0xfc, !PT ;  /* 0x0000002000167812 */ /* 0x000fe400078efcff */
[----:B------:R-:W-:Y:S01]  /*1980*/  LOP3.LUT R23, R6, 0xf00, RZ, 0xfc, !PT ;  /* 0x00000f0006177812 */ /* 0x000fe200078efcff */
[----:B-1----:R1:W-:Y:S01]  /*1990*/  @P6 STG.E desc[UR6][R16.64], R14 ;  /* 0x0000000e10006986 */ /* 0x0023e2000c101906 */
[----:B------:R-:W-:-:S03]  /*19a0*/  LOP3.LUT R20, R0, 0x24, RZ, 0xfc, !PT ;  /* 0x0000002400147812 */ /* 0x000fc600078efcff */
[----:B---3--:R3:W-:Y:S01]  /*19b0*/  @P5 STG.E desc[UR6][R12.64], R15 ;  /* 0x0000000f0c005986 */ /* 0x0087e2000c101906 */
[----:B------:R-:W-:Y:S01]  /*19c0*/  ISETP.LT.AND P5, PT, R22, 0x200, !P0 ;  /* 0x000002001600780c */ /* 0x000fe200047a1270 */
[C---:B------:R-:W-:Y:S01]  /*19d0*/  VIADD R21, R3.reuse, 0x55c ;  /* 0x0000055c03157836 */ /* 0x040fe20000000000 */
[----:B------:R-:W-:Y:S01]  /*19e0*/  SHF.R.U32.HI R24, RZ, 0x4, R23 ;  /* 0x00000004ff187819 */ /* 0x000fe20000011617 */
[----:B------:R-:W-:Y:S01]  /*19f0*/  VIADD R23, R3, 0x620 ;  /* 0x0000062003177836 */ /* 0x000fe20000000000 */
[----:B------:R-:W-:Y:S01]  /*1a00*/  ISETP.LT.AND P6, PT, R20, 0x200, !P0 ;  /* 0x000002001400780c */ /* 0x000fe200047c1270 */
[--C-:B------:R-:W-:Y:S01]  /*1a10*/  IMAD.WIDE R20, R21, 0x4, R4.reuse ;  /* 0x0000000415147825 */ /* 0x100fe200078e0204 */
[C---:B------:R-:W-:Y:S02]  /*1a20*/  LOP3.LUT R22, R0.reuse, 0x30, RZ, 0xfc, !PT ;  /* 0x0000003000167812 */ /* 0x040fe400078efcff */
[----:B-1----:R-:W-:Y:S01]  /*1a30*/  LOP3.LUT R16, R0, 0x2c, RZ, 0xfc, !PT ;  /* 0x0000002c00107812 */ /* 0x002fe200078efcff */
[--C-:B---3--:R-:W-:Y:S01]  /*1a40*/  IMAD.WIDE R12, R23, 0x4, R4.reuse ;  /* 0x00000004170c7825 */ /* 0x108fe200078e0204 */
[----:B------:R-:W-:Y:S01]  /*1a50*/  LOP3.LUT R24, R24, 0xfc, RZ, 0xc0, !PT ;  /* 0x000000fc18187812 */ /* 0x000fe200078ec0ff */
[----:B----4-:R1:W-:Y:S01]  /*1a60*/  @P4 STG.E desc[UR6][R20.64], R18 ;  /* 0x0000001214004986 */ /* 0x0103e2000c101906 */
[----:B------:R-:W-:Y:S01]  /*1a70*/  LOP3.LUT R0, R0, 0x28, RZ, 0xfc, !PT ;  /* 0x0000002800007812 */ /* 0x000fe200078efcff */
[----:B------:R-:W-:Y:S01]  /*1a80*/  VIADD R17, R3, 0x6e4 ;  /* 0x000006e403117836 */ /* 0x000fe20000000000 */
[----:B------:R-:W-:Y:S01]  /*1a90*/  ISETP.LT.AND P4, PT, R22, 0x200, !P0 ;  /* 0x000002001600780c */ /* 0x000fe20004781270 */
[----:B-----5:R3:W-:Y:S01]  /*1aa0*/  @P5 STG.E desc[UR6][R12.64], R11 ;  /* 0x0000000b0c005986 */ /* 0x0207e2000c101906 */
[----:B------:R-:W-:Y:S01]  /*1ab0*/  ISETP.LT.AND P5, PT, R16, 0x200, !P0 ;  /* 0x000002001000780c */ /* 0x000fe200047a1270 */
[----:B------:R-:W-:Y:S01]  /*1ac0*/  VIADD R23, R24, UR4 ;  /* 0x0000000418177c36 */ /* 0x000fe20008000000 */
[----:B------:R-:W-:Y:S01]  /*1ad0*/  ISETP.LT.AND P0, PT, R0, 0x200, !P0 ;  /* 0x000002000000780c */ /* 0x000fe20004701270 */
[----:B------:R-:W-:-:S04]  /*1ae0*/  IMAD.WIDE R14, R17, 0x4, R4 ;  /* 0x00000004110e7825 */ /* 0x000fc800078e0204 */
[C---:B------:R-:W-:Y:S02]  /*1af0*/  VIADD R17, R3.reuse, 0x7a8 ;  /* 0x000007a803117836 */ /* 0x040fe40000000000 */
[----:B------:R-:W-:Y:S02]  /*1b00*/  IMAD R6, R6, 0x4, R23 ;  /* 0x0000000406067824 */ /* 0x000fe400078e0217 */
[C---:B-1----:R-:W-:Y:S02]  /*1b10*/  VIADD R21, R3.reuse, 0x86c ;  /* 0x0000086c03157836 */ /* 0x042fe40000000000 */
[C---:B------:R-:W-:Y:S02]  /*1b20*/  VIADD R23, R3.reuse, 0x930 ;  /* 0x0000093003177836 */ /* 0x040fe40000000000 */
[C---:B------:R-:W-:Y:S02]  /*1b30*/  VIADD R25, R3.reuse, 0x9f4 ;  /* 0x000009f403197836 */ /* 0x040fe40000000000 */
[----:B------:R-:W-:-:S02]  /*1b40*/  VIADD R27, R3, 0xab8 ;  /* 0x00000ab8031b7836 */ /* 0x000fc40000000000 */
[--C-:B------:R-:W-:Y:S01]  /*1b50*/  IMAD.WIDE R16, R17, 0x4, R4.reuse ;  /* 0x0000000411107825 */ /* 0x100fe200078e0204 */
[----:B0-----:R0:W-:Y:S03]  /*1b60*/  @P6 STG.E desc[UR6][R14.64], R19 ;  /* 0x000000130e006986 */ /* 0x0011e6000c101906 */
[--C-:B---3--:R-:W-:Y:S01]  /*1b70*/  IMAD.WIDE R12, R21, 0x4, R4.reuse ;  /* 0x00000004150c7825 */ /* 0x108fe200078e0204 */
[----:B--2---:R0:W-:Y:S03]  /*1b80*/  @P0 STG.E desc[UR6][R16.64], R9 ;  /* 0x0000000910000986 */ /* 0x0041e6000c101906 */
[--C-:B------:R-:W-:Y:S01]  /*1b90*/  IMAD.WIDE R20, R23, 0x4, R4.reuse ;  /* 0x0000000417147825 */ /* 0x100fe200078e0204 */
[----:B------:R0:W-:Y:S03]  /*1ba0*/  @P5 STG.E desc[UR6][R12.64], R7 ;  /* 0x000000070c005986 */ /* 0x0001e6000c101906 */
[--C-:B------:R-:W-:Y:S01]  /*1bb0*/  IMAD.WIDE R22, R25, 0x4, R4.reuse ;  /* 0x0000000419167825 */ /* 0x100fe200078e0204 */
[----:B------:R0:W-:Y:S03]  /*1bc0*/  @P4 STG.E desc[UR6][R20.64], R10 ;  /* 0x0000000a14004986 */ /* 0x0001e6000c101906 */
[----:B------:R-:W-:Y:S01]  /*1bd0*/  IMAD.WIDE R24, R27, 0x4, R4 ;  /* 0x000000041b187825 */ /* 0x000fe200078e0204 */
[----:B------:R0:W-:Y:S04]  /*1be0*/  @P3 STG.E desc[UR6][R22.64], R8 ;  /* 0x0000000816003986 */ /* 0x0001e8000c101906 */
[----:B------:R0:W-:Y:S02]  /*1bf0*/  @P2 STG.E desc[UR6][R24.64], R2 ;  /* 0x0000000218002986 */ /* 0x0001e4000c101906 */
[----:B0-----:R-:W-:Y:S05]  /*1c00*/  @!P1 EXIT ;  /* 0x000000000000994d */ /* 0x001fea0003800000 */
[----:B0-----:R-:W0:Y:S01]  /*1c10*/  LDS R7, [R6+0x3c00] ;  /* 0x003c000006077984 */ /* 0x001e220000000800 */
[----:B------:R-:W-:-:S04]  /*1c20*/  VIADD R3, R3, 0xb7c ;  /* 0x00000b7c03037836 */ /* 0x000fc80000000000 */
[----:B------:R-:W-:-:S05]  /*1c30*/  IMAD.WIDE R4, R3, 0x4, R4 ;  /* 0x0000000403047825 */ /* 0x000fca00078e0204 */
[----:B0-----:R-:W-:Y:S01]  /*1c40*/  STG.E desc[UR6][R4.64], R7 ;  /* 0x0000000704007986 */ /* 0x001fe2000c101906 */
[----:B------:R-:W-:Y:S05]  /*1c50*/  EXIT ;  /* 0x000000000000794d */ /* 0x000fea0003800000 */
.L_x_0:
[----:B------:R-:W-:-:S00]  /*1c60*/  BRA `(.L_x_0) ;  /* 0xfffffffc00fc7947 */ /* 0x000fc0000383ffff */
[----:B------:R-:W-:-:S00]  /*1c70*/  NOP ;  /* 0x0000000000007918 */ /* 0x000fc00000000000 */
        /* <DEDUP_REMOVED lines=8> */
.L_x_1:


//--------------------- .nv.global.init           --------------------------
	.section	.nv.global.init,"aw",@progbits
.nv.global.init:
	.type		_$_str,@object
	.size		_$_str,(_$_str_$_2 - _$_str)
_$_str:
        /*0000*/ 	.byte	0x5f, 0x5f, 0x43, 0x55, 0x44, 0x41, 0x5f, 0x46, 0x54, 0x5a, 0x00
	.type		_$_str_$_2,@object
	.size		_$_str_$_2,(.L_1 - _$_str_$_2)
_$_str_$_2:
        /*000b*/ 	.byte	0x5f, 0x5f, 0x43, 0x55, 0x44, 0x41, 0x5f, 0x50, 0x52, 0x45, 0x43, 0x5f, 0x53, 0x51, 0x52, 0x54
        /*001b*/ 	.byte	0x00
.L_1:


//--------------------- .nv.shared.triton_poi_fused__native_batch_norm_legit_no_training_hardtanh_19 --------------------------
	.section	.nv.shared.triton_poi_fused__native_batch_norm_legit_no_training_hardtanh_19,"aw",@nobits
	.sectionflags	@""
	.align	16
	.zero		1024


//--------------------- .nv.constant0.triton_poi_fused__native_batch_norm_legit_no_training_hardtanh_19 --------------------------
	.section	.nv.constant0.triton_poi_fused__native_batch_norm_legit_no_training_hardtanh_19,"a",@progbits
	.sectionflags	@""
	.align	4
.nv.constant0.triton_poi_fused__native_batch_norm_legit_no_training_hardtanh_19:
	.zero		584
